//
// Generated by NVIDIA NVVM Compiler
//
// Compiler Build ID: CL-36424714
// Cuda compilation tools, release 13.0, V13.0.88
// Based on NVVM 20.0.0
//

.version 9.0
.target sm_100
.address_size 64

	// .globl	_Z19waller_attention_v4PKfS0_S0_Pfiif
.extern .shared .align 16 .b8 smem[];

.visible .entry _Z19waller_attention_v4PKfS0_S0_Pfiif(
	.param .u64 .ptr .align 1 _Z19waller_attention_v4PKfS0_S0_Pfiif_param_0,
	.param .u64 .ptr .align 1 _Z19waller_attention_v4PKfS0_S0_Pfiif_param_1,
	.param .u64 .ptr .align 1 _Z19waller_attention_v4PKfS0_S0_Pfiif_param_2,
	.param .u64 .ptr .align 1 _Z19waller_attention_v4PKfS0_S0_Pfiif_param_3,
	.param .u32 _Z19waller_attention_v4PKfS0_S0_Pfiif_param_4,
	.param .u32 _Z19waller_attention_v4PKfS0_S0_Pfiif_param_5,
	.param .f32 _Z19waller_attention_v4PKfS0_S0_Pfiif_param_6
)
{
	.reg .pred 	%p<51>;
	.reg .b32 	%r<207>;
	.reg .b32 	%f<220>;
	.reg .b64 	%rd<31>;

	ld.param.u64 	%rd9, [_Z19waller_attention_v4PKfS0_S0_Pfiif_param_0];
	ld.param.u64 	%rd10, [_Z19waller_attention_v4PKfS0_S0_Pfiif_param_1];
	ld.param.u64 	%rd11, [_Z19waller_attention_v4PKfS0_S0_Pfiif_param_2];
	ld.param.u64 	%rd12, [_Z19waller_attention_v4PKfS0_S0_Pfiif_param_3];
	ld.param.u32 	%r89, [_Z19waller_attention_v4PKfS0_S0_Pfiif_param_4];
	ld.param.u32 	%r88, [_Z19waller_attention_v4PKfS0_S0_Pfiif_param_5];
	ld.param.f32 	%f26, [_Z19waller_attention_v4PKfS0_S0_Pfiif_param_6];
	cvta.to.global.u64 	%rd1, %rd9;
	cvta.to.global.u64 	%rd2, %rd12;
	cvta.to.global.u64 	%rd3, %rd10;
	cvta.to.global.u64 	%rd4, %rd11;
	mov.u32 	%r1, %ctaid.x;
	setp.ge.s32 	%p1, %r1, %r89;
	@%p1 bra 	$L__BB0_56;
	mov.u32 	%r194, %tid.x;
	shl.b32 	%r90, %r88, 2;
	mov.u32 	%r91, smem;
	add.s32 	%r3, %r91, %r90;
	setp.ge.s32 	%p2, %r194, %r88;
	@%p2 bra 	$L__BB0_18;
	mul.lo.s32 	%r4, %r88, %r1;
	not.b32 	%r92, %r194;
	add.s32 	%r5, %r88, %r92;
	shr.u32 	%r93, %r5, 7;
	add.s32 	%r6, %r93, 1;
	and.b32  	%r7, %r6, 3;
	and.b32  	%r94, %r5, 384;
	setp.eq.s32 	%p3, %r94, 384;
	mov.u32 	%r181, %r194;
	@%p3 bra 	$L__BB0_5;
	mov.b32 	%r180, 0;
	mov.u32 	%r181, %r194;
$L__BB0_4:
	.pragma "nounroll";
	add.s32 	%r96, %r181, %r4;
	mul.wide.s32 	%rd13, %r96, 4;
	add.s64 	%rd14, %rd1, %rd13;
	ld.global.nc.f32 	%f27, [%rd14];
	shl.b32 	%r97, %r181, 2;
	add.s32 	%r99, %r91, %r97;
	st.shared.f32 	[%r99], %f27;
	add.s32 	%r181, %r181, 128;
	add.s32 	%r180, %r180, 1;
	setp.ne.s32 	%p4, %r180, %r7;
	@%p4 bra 	$L__BB0_4;
$L__BB0_5:
	setp.lt.u32 	%p5, %r5, 384;
	@%p5 bra 	$L__BB0_6;
	bra.uni 	$L__BB0_57;
$L__BB0_6:
	and.b32  	%r13, %r6, 15;
	setp.lt.u32 	%p7, %r5, 1920;
	mov.u32 	%r185, %r194;
	@%p7 bra 	$L__BB0_9;
	and.b32  	%r14, %r6, 67108848;
	mov.b32 	%r184, 0;
	mov.u32 	%r185, %r194;
$L__BB0_8:
	.pragma "nounroll";
	shl.b32 	%r105, %r185, 2;
	add.s32 	%r106, %r3, %r105;
	mov.b32 	%r107, 0;
	st.shared.u32 	[%r106+32], %r107;
	st.shared.u32 	[%r106+544], %r107;
	st.shared.u32 	[%r106+1056], %r107;
	st.shared.u32 	[%r106+1568], %r107;
	st.shared.u32 	[%r106+2080], %r107;
	st.shared.u32 	[%r106+2592], %r107;
	st.shared.u32 	[%r106+3104], %r107;
	st.shared.u32 	[%r106+3616], %r107;
	st.shared.u32 	[%r106+4128], %r107;
	st.shared.u32 	[%r106+4640], %r107;
	st.shared.u32 	[%r106+5152], %r107;
	st.shared.u32 	[%r106+5664], %r107;
	st.shared.u32 	[%r106+6176], %r107;
	st.shared.u32 	[%r106+6688], %r107;
	st.shared.u32 	[%r106+7200], %r107;
	st.shared.u32 	[%r106+7712], %r107;
	add.s32 	%r185, %r185, 2048;
	add.s32 	%r184, %r184, 16;
	setp.ne.s32 	%p8, %r184, %r14;
	@%p8 bra 	$L__BB0_8;
$L__BB0_9:
	setp.eq.s32 	%p9, %r13, 0;
	@%p9 bra 	$L__BB0_18;
	and.b32  	%r22, %r6, 7;
	setp.lt.u32 	%p10, %r13, 8;
	@%p10 bra 	$L__BB0_12;
	shl.b32 	%r108, %r185, 2;
	add.s32 	%r109, %r3, %r108;
	mov.b32 	%r110, 0;
	st.shared.u32 	[%r109+32], %r110;
	st.shared.u32 	[%r109+544], %r110;
	st.shared.u32 	[%r109+1056], %r110;
	st.shared.u32 	[%r109+1568], %r110;
	st.shared.u32 	[%r109+2080], %r110;
	st.shared.u32 	[%r109+2592], %r110;
	st.shared.u32 	[%r109+3104], %r110;
	st.shared.u32 	[%r109+3616], %r110;
	add.s32 	%r185, %r185, 1024;
$L__BB0_12:
	setp.eq.s32 	%p11, %r22, 0;
	@%p11 bra 	$L__BB0_18;
	setp.lt.u32 	%p12, %r22, 4;
	@%p12 bra 	$L__BB0_15;
	shl.b32 	%r111, %r185, 2;
	add.s32 	%r112, %r3, %r111;
	mov.b32 	%r113, 0;
	st.shared.u32 	[%r112+32], %r113;
	st.shared.u32 	[%r112+544], %r113;
	st.shared.u32 	[%r112+1056], %r113;
	st.shared.u32 	[%r112+1568], %r113;
	add.s32 	%r185, %r185, 512;
$L__BB0_15:
	setp.eq.s32 	%p13, %r7, 0;
	@%p13 bra 	$L__BB0_18;
	mov.b32 	%r189, 0;
$L__BB0_17:
	.pragma "nounroll";
	shl.b32 	%r115, %r185, 2;
	add.s32 	%r116, %r3, %r115;
	mov.b32 	%r117, 0;
	st.shared.u32 	[%r116+32], %r117;
	add.s32 	%r185, %r185, 128;
	add.s32 	%r189, %r189, 1;
	setp.ne.s32 	%p14, %r189, %r7;
	@%p14 bra 	$L__BB0_17;
$L__BB0_18:
	bar.sync 	0;
	and.b32  	%r31, %r194, 31;
	shr.u32 	%r119, %r194, 3;
	add.s32 	%r32, %r3, %r119;
	mov.u32 	%r120, %ntid.x;
	shr.u32 	%r33, %r120, 5;
	shl.b32 	%r41, %r194, 2;
	and.b32  	%r121, %r41, 124;
	add.s32 	%r34, %r3, %r121;
	not.b32 	%r122, %r194;
	add.s32 	%r35, %r88, %r122;
	shr.u32 	%r123, %r35, 7;
	add.s32 	%r124, %r123, 1;
	and.b32  	%r36, %r124, 15;
	and.b32  	%r37, %r124, 7;
	and.b32  	%r38, %r124, 3;
	add.s32 	%r39, %r3, %r41;
	and.b32  	%r125, %r124, 67108848;
	neg.s32 	%r40, %r125;
	add.s32 	%r127, %r41, %r91;
	add.s32 	%r42, %r127, 4096;
	add.s64 	%rd5, %rd3, 4096;
	mov.f32 	%f209, 0fFF800000;
	mov.f32 	%f208, 0f00000000;
	mov.b32 	%r190, 0;
$L__BB0_19:
	mov.f32 	%f2, %f209;
	mov.u32 	%r43, %r190;
	setp.ge.s32 	%p15, %r194, %r88;
	mov.f32 	%f217, 0f00000000;
	@%p15 bra 	$L__BB0_33;
	setp.lt.u32 	%p16, %r35, 1920;
	mul.lo.s32 	%r44, %r43, %r88;
	mov.f32 	%f217, 0f00000000;
	mov.u32 	%r199, %r194;
	@%p16 bra 	$L__BB0_23;
	add.s32 	%r195, %r194, %r44;
	mov.f32 	%f217, 0f00000000;
	mov.u32 	%r196, %r42;
	mov.u32 	%r197, %r40;
	mov.u32 	%r199, %r194;
$L__BB0_22:
	.pragma "nounroll";
	mul.wide.s32 	%rd17, %r195, 4;
	add.s64 	%rd18, %rd5, %rd17;
	ld.shared.f32 	%f38, [%r196+-4096];
	ld.global.nc.f32 	%f39, [%rd18+-4096];
	fma.rn.f32 	%f40, %f38, %f39, %f217;
	ld.shared.f32 	%f41, [%r196+-3584];
	ld.global.nc.f32 	%f42, [%rd18+-3584];
	fma.rn.f32 	%f43, %f41, %f42, %f40;
	ld.shared.f32 	%f44, [%r196+-3072];
	ld.global.nc.f32 	%f45, [%rd18+-3072];
	fma.rn.f32 	%f46, %f44, %f45, %f43;
	ld.shared.f32 	%f47, [%r196+-2560];
	ld.global.nc.f32 	%f48, [%rd18+-2560];
	fma.rn.f32 	%f49, %f47, %f48, %f46;
	ld.shared.f32 	%f50, [%r196+-2048];
	ld.global.nc.f32 	%f51, [%rd18+-2048];
	fma.rn.f32 	%f52, %f50, %f51, %f49;
	ld.shared.f32 	%f53, [%r196+-1536];
	ld.global.nc.f32 	%f54, [%rd18+-1536];
	fma.rn.f32 	%f55, %f53, %f54, %f52;
	ld.shared.f32 	%f56, [%r196+-1024];
	ld.global.nc.f32 	%f57, [%rd18+-1024];
	fma.rn.f32 	%f58, %f56, %f57, %f55;
	ld.shared.f32 	%f59, [%r196+-512];
	ld.global.nc.f32 	%f60, [%rd18+-512];
	fma.rn.f32 	%f61, %f59, %f60, %f58;
	ld.shared.f32 	%f62, [%r196];
	ld.global.nc.f32 	%f63, [%rd18];
	fma.rn.f32 	%f64, %f62, %f63, %f61;
	ld.shared.f32 	%f65, [%r196+512];
	ld.global.nc.f32 	%f66, [%rd18+512];
	fma.rn.f32 	%f67, %f65, %f66, %f64;
	ld.shared.f32 	%f68, [%r196+1024];
	ld.global.nc.f32 	%f69, [%rd18+1024];
	fma.rn.f32 	%f70, %f68, %f69, %f67;
	ld.shared.f32 	%f71, [%r196+1536];
	ld.global.nc.f32 	%f72, [%rd18+1536];
	fma.rn.f32 	%f73, %f71, %f72, %f70;
	ld.shared.f32 	%f74, [%r196+2048];
	ld.global.nc.f32 	%f75, [%rd18+2048];
	fma.rn.f32 	%f76, %f74, %f75, %f73;
	ld.shared.f32 	%f77, [%r196+2560];
	ld.global.nc.f32 	%f78, [%rd18+2560];
	fma.rn.f32 	%f79, %f77, %f78, %f76;
	ld.shared.f32 	%f80, [%r196+3072];
	ld.global.nc.f32 	%f81, [%rd18+3072];
	fma.rn.f32 	%f82, %f80, %f81, %f79;
	ld.shared.f32 	%f83, [%r196+3584];
	ld.global.nc.f32 	%f84, [%rd18+3584];
	fma.rn.f32 	%f217, %f83, %f84, %f82;
	add.s32 	%r199, %r199, 2048;
	add.s32 	%r197, %r197, 16;
	add.s32 	%r196, %r196, 8192;
	add.s32 	%r195, %r195, 2048;
	setp.ne.s32 	%p17, %r197, 0;
	@%p17 bra 	$L__BB0_22;
$L__BB0_23:
	setp.eq.s32 	%p18, %r36, 0;
	@%p18 bra 	$L__BB0_33;
	add.s32 	%r128, %r36, -1;
	setp.lt.u32 	%p19, %r128, 7;
	@%p19 bra 	$L__BB0_26;
	shl.b32 	%r129, %r199, 2;
	mov.u32 	%r130, smem;
	add.s32 	%r131, %r130, %r129;
	ld.shared.f32 	%f86, [%r131];
	add.s32 	%r132, %r199, %r44;
	mul.wide.s32 	%rd19, %r132, 4;
	add.s64 	%rd20, %rd3, %rd19;
	ld.global.nc.f32 	%f87, [%rd20];
	fma.rn.f32 	%f88, %f86, %f87, %f217;
	ld.shared.f32 	%f89, [%r131+512];
	ld.global.nc.f32 	%f90, [%rd20+512];
	fma.rn.f32 	%f91, %f89, %f90, %f88;
	ld.shared.f32 	%f92, [%r131+1024];
	ld.global.nc.f32 	%f93, [%rd20+1024];
	fma.rn.f32 	%f94, %f92, %f93, %f91;
	ld.shared.f32 	%f95, [%r131+1536];
	ld.global.nc.f32 	%f96, [%rd20+1536];
	fma.rn.f32 	%f97, %f95, %f96, %f94;
	ld.shared.f32 	%f98, [%r131+2048];
	ld.global.nc.f32 	%f99, [%rd20+2048];
	fma.rn.f32 	%f100, %f98, %f99, %f97;
	ld.shared.f32 	%f101, [%r131+2560];
	ld.global.nc.f32 	%f102, [%rd20+2560];
	fma.rn.f32 	%f103, %f101, %f102, %f100;
	ld.shared.f32 	%f104, [%r131+3072];
	ld.global.nc.f32 	%f105, [%rd20+3072];
	fma.rn.f32 	%f106, %f104, %f105, %f103;
	ld.shared.f32 	%f107, [%r131+3584];
	ld.global.nc.f32 	%f108, [%rd20+3584];
	fma.rn.f32 	%f217, %f107, %f108, %f106;
	add.s32 	%r199, %r199, 1024;
$L__BB0_26:
	setp.eq.s32 	%p20, %r37, 0;
	@%p20 bra 	$L__BB0_33;
	add.s32 	%r133, %r37, -1;
	setp.lt.u32 	%p21, %r133, 3;
	@%p21 bra 	$L__BB0_29;
	shl.b32 	%r134, %r199, 2;
	mov.u32 	%r135, smem;
	add.s32 	%r136, %r135, %r134;
	ld.shared.f32 	%f110, [%r136];
	add.s32 	%r137, %r199, %r44;
	mul.wide.s32 	%rd21, %r137, 4;
	add.s64 	%rd22, %rd3, %rd21;
	ld.global.nc.f32 	%f111, [%rd22];
	fma.rn.f32 	%f112, %f110, %f111, %f217;
	ld.shared.f32 	%f113, [%r136+512];
	ld.global.nc.f32 	%f114, [%rd22+512];
	fma.rn.f32 	%f115, %f113, %f114, %f112;
	ld.shared.f32 	%f116, [%r136+1024];
	ld.global.nc.f32 	%f117, [%rd22+1024];
	fma.rn.f32 	%f118, %f116, %f117, %f115;
	ld.shared.f32 	%f119, [%r136+1536];
	ld.global.nc.f32 	%f120, [%rd22+1536];
	fma.rn.f32 	%f217, %f119, %f120, %f118;
	add.s32 	%r199, %r199, 512;
$L__BB0_29:
	setp.eq.s32 	%p22, %r38, 0;
	@%p22 bra 	$L__BB0_33;
	setp.eq.s32 	%p23, %r38, 1;
	shl.b32 	%r138, %r199, 2;
	mov.u32 	%r139, smem;
	add.s32 	%r73, %r139, %r138;
	ld.shared.f32 	%f121, [%r73];
	add.s32 	%r140, %r199, %r44;
	mul.wide.s32 	%rd23, %r140, 4;
	add.s64 	%rd7, %rd3, %rd23;
	ld.global.nc.f32 	%f122, [%rd7];
	fma.rn.f32 	%f217, %f121, %f122, %f217;
	@%p23 bra 	$L__BB0_33;
	setp.eq.s32 	%p24, %r38, 2;
	ld.shared.f32 	%f123, [%r73+512];
	ld.global.nc.f32 	%f124, [%rd7+512];
	fma.rn.f32 	%f217, %f123, %f124, %f217;
	@%p24 bra 	$L__BB0_33;
	ld.shared.f32 	%f125, [%r73+1024];
	ld.global.nc.f32 	%f126, [%rd7+1024];
	fma.rn.f32 	%f217, %f125, %f126, %f217;
$L__BB0_33:
	setp.ne.s32 	%p25, %r31, 0;
	mov.b32 	%r141, %f217;
	shfl.sync.down.b32	%r142|%p26, %r141, 16, 31, -1;
	mov.b32 	%f127, %r142;
	add.f32 	%f128, %f217, %f127;
	mov.b32 	%r143, %f128;
	shfl.sync.down.b32	%r144|%p27, %r143, 8, 31, -1;
	mov.b32 	%f129, %r144;
	add.f32 	%f130, %f128, %f129;
	mov.b32 	%r145, %f130;
	shfl.sync.down.b32	%r146|%p28, %r145, 4, 31, -1;
	mov.b32 	%f131, %r146;
	add.f32 	%f132, %f130, %f131;
	mov.b32 	%r147, %f132;
	shfl.sync.down.b32	%r148|%p29, %r147, 2, 31, -1;
	mov.b32 	%f133, %r148;
	add.f32 	%f134, %f132, %f133;
	mov.b32 	%r149, %f134;
	shfl.sync.down.b32	%r150|%p30, %r149, 1, 31, -1;
	mov.b32 	%f135, %r150;
	add.f32 	%f17, %f134, %f135;
	@%p25 bra 	$L__BB0_35;
	st.shared.f32 	[%r32], %f17;
$L__BB0_35:
	setp.ge.u32 	%p31, %r194, %r33;
	bar.sync 	0;
	mov.f32 	%f219, 0f00000000;
	@%p31 bra 	$L__BB0_37;
	ld.shared.f32 	%f219, [%r34];
$L__BB0_37:
	setp.gt.u32 	%p32, %r194, 31;
	@%p32 bra 	$L__BB0_39;
	mov.b32 	%r151, %f219;
	shfl.sync.down.b32	%r152|%p33, %r151, 16, 31, -1;
	mov.b32 	%f137, %r152;
	add.f32 	%f138, %f219, %f137;
	mov.b32 	%r153, %f138;
	shfl.sync.down.b32	%r154|%p34, %r153, 8, 31, -1;
	mov.b32 	%f139, %r154;
	add.f32 	%f140, %f138, %f139;
	mov.b32 	%r155, %f140;
	shfl.sync.down.b32	%r156|%p35, %r155, 4, 31, -1;
	mov.b32 	%f141, %r156;
	add.f32 	%f142, %f140, %f141;
	mov.b32 	%r157, %f142;
	shfl.sync.down.b32	%r158|%p36, %r157, 2, 31, -1;
	mov.b32 	%f143, %r158;
	add.f32 	%f144, %f142, %f143;
	mov.b32 	%r159, %f144;
	shfl.sync.down.b32	%r160|%p37, %r159, 1, 31, -1;
	mov.b32 	%f145, %r160;
	add.f32 	%f219, %f144, %f145;
$L__BB0_39:
	setp.ne.s32 	%p38, %r194, 0;
	bar.sync 	0;
	@%p38 bra 	$L__BB0_41;
	mul.f32 	%f146, %f26, %f219;
	st.shared.f32 	[%r3], %f146;
$L__BB0_41:
	bar.sync 	0;
	ld.shared.f32 	%f147, [%r3];
	max.f32 	%f209, %f2, %f147;
	sub.f32 	%f148, %f2, %f209;
	fma.rn.f32 	%f149, %f148, 0f3BBB989D, 0f3F000000;
	cvt.sat.f32.f32 	%f150, %f149;
	mov.f32 	%f151, 0f4B400001;
	mov.f32 	%f152, 0f437C0000;
	fma.rm.f32 	%f153, %f150, %f152, %f151;
	add.f32 	%f154, %f153, 0fCB40007F;
	neg.f32 	%f155, %f154;
	fma.rn.f32 	%f156, %f148, 0f3FB8AA3B, %f155;
	fma.rn.f32 	%f157, %f148, 0f32A57060, %f156;
	mov.b32 	%r161, %f153;
	shl.b32 	%r162, %r161, 23;
	mov.b32 	%f158, %r162;
	ex2.approx.ftz.f32 	%f159, %f157;
	mul.f32 	%f23, %f159, %f158;
	sub.f32 	%f160, %f147, %f209;
	fma.rn.f32 	%f161, %f160, 0f3BBB989D, 0f3F000000;
	cvt.sat.f32.f32 	%f162, %f161;
	fma.rm.f32 	%f163, %f162, %f152, %f151;
	add.f32 	%f164, %f163, 0fCB40007F;
	neg.f32 	%f165, %f164;
	fma.rn.f32 	%f166, %f160, 0f3FB8AA3B, %f165;
	fma.rn.f32 	%f167, %f160, 0f32A57060, %f166;
	mov.b32 	%r163, %f163;
	shl.b32 	%r164, %r163, 23;
	mov.b32 	%f168, %r164;
	ex2.approx.ftz.f32 	%f169, %f167;
	mul.f32 	%f24, %f169, %f168;
	fma.rn.f32 	%f208, %f208, %f23, %f24;
	@%p15 bra 	$L__BB0_48;
	setp.eq.s32 	%p40, %r38, 0;
	mul.lo.s32 	%r74, %r43, %r88;
	mov.u32 	%r202, %r194;
	@%p40 bra 	$L__BB0_46;
	add.s32 	%r202, %r194, 128;
	setp.eq.s32 	%p41, %r38, 1;
	ld.shared.f32 	%f170, [%r39+32];
	add.s32 	%r165, %r194, %r74;
	mul.wide.s32 	%rd24, %r165, 4;
	add.s64 	%rd8, %rd4, %rd24;
	ld.global.nc.f32 	%f171, [%rd8];
	mul.f32 	%f172, %f24, %f171;
	fma.rn.f32 	%f173, %f23, %f170, %f172;
	st.shared.f32 	[%r39+32], %f173;
	@%p41 bra 	$L__BB0_46;
	add.s32 	%r202, %r194, 256;
	setp.eq.s32 	%p42, %r38, 2;
	ld.shared.f32 	%f174, [%r39+544];
	ld.global.nc.f32 	%f175, [%rd8+512];
	mul.f32 	%f176, %f24, %f175;
	fma.rn.f32 	%f177, %f23, %f174, %f176;
	st.shared.f32 	[%r39+544], %f177;
	@%p42 bra 	$L__BB0_46;
	add.s32 	%r202, %r194, 384;
	ld.shared.f32 	%f178, [%r39+1056];
	ld.global.nc.f32 	%f179, [%rd8+1024];
	mul.f32 	%f180, %f24, %f179;
	fma.rn.f32 	%f181, %f23, %f178, %f180;
	st.shared.f32 	[%r39+1056], %f181;
$L__BB0_46:
	setp.lt.u32 	%p43, %r35, 384;
	@%p43 bra 	$L__BB0_48;
$L__BB0_47:
	shl.b32 	%r166, %r202, 2;
	add.s32 	%r167, %r3, %r166;
	ld.shared.f32 	%f182, [%r167+32];
	add.s32 	%r168, %r202, %r74;
	mul.wide.s32 	%rd25, %r168, 4;
	add.s64 	%rd26, %rd4, %rd25;
	ld.global.nc.f32 	%f183, [%rd26];
	mul.f32 	%f184, %f24, %f183;
	fma.rn.f32 	%f185, %f23, %f182, %f184;
	st.shared.f32 	[%r167+32], %f185;
	ld.shared.f32 	%f186, [%r167+544];
	ld.global.nc.f32 	%f187, [%rd26+512];
	mul.f32 	%f188, %f24, %f187;
	fma.rn.f32 	%f189, %f23, %f186, %f188;
	st.shared.f32 	[%r167+544], %f189;
	ld.shared.f32 	%f190, [%r167+1056];
	ld.global.nc.f32 	%f191, [%rd26+1024];
	mul.f32 	%f192, %f24, %f191;
	fma.rn.f32 	%f193, %f23, %f190, %f192;
	st.shared.f32 	[%r167+1056], %f193;
	ld.shared.f32 	%f194, [%r167+1568];
	ld.global.nc.f32 	%f195, [%rd26+1536];
	mul.f32 	%f196, %f24, %f195;
	fma.rn.f32 	%f197, %f23, %f194, %f196;
	st.shared.f32 	[%r167+1568], %f197;
	add.s32 	%r202, %r202, 512;
	setp.lt.s32 	%p44, %r202, %r88;
	@%p44 bra 	$L__BB0_47;
$L__BB0_48:
	bar.sync 	0;
	add.s32 	%r190, %r43, 1;
	setp.eq.s32 	%p45, %r43, %r1;
	@%p45 bra 	$L__BB0_49;
	bra.uni 	$L__BB0_19;
$L__BB0_49:
	setp.ge.s32 	%p46, %r194, %r88;
	@%p46 bra 	$L__BB0_56;
	setp.eq.s32 	%p47, %r38, 0;
	mul.lo.s32 	%r46, %r88, %r1;
	@%p47 bra 	$L__BB0_53;
	shl.b32 	%r169, %r88, 2;
	add.s32 	%r170, %r41, %r169;
	mov.u32 	%r171, smem;
	add.s32 	%r172, %r170, %r171;
	add.s32 	%r193, %r172, 32;
	add.s32 	%r192, %r194, %r46;
	neg.s32 	%r191, %r38;
	shl.b32 	%r173, %r38, 7;
	add.s32 	%r194, %r194, %r173;
$L__BB0_52:
	.pragma "nounroll";
	mul.wide.s32 	%rd27, %r192, 4;
	add.s64 	%rd28, %rd2, %rd27;
	ld.shared.f32 	%f198, [%r193];
	div.rn.f32 	%f199, %f198, %f208;
	st.global.f32 	[%rd28], %f199;
	add.s32 	%r193, %r193, 512;
	add.s32 	%r192, %r192, 128;
	add.s32 	%r191, %r191, 1;
	setp.ne.s32 	%p48, %r191, 0;
	@%p48 bra 	$L__BB0_52;
$L__BB0_53:
	setp.lt.u32 	%p49, %r35, 384;
	@%p49 bra 	$L__BB0_56;
	add.s64 	%rd6, %rd2, 1024;
	add.s32 	%r205, %r194, %r46;
	shl.b32 	%r174, %r194, 2;
	shl.b32 	%r175, %r88, 2;
	add.s32 	%r176, %r174, %r175;
	mov.u32 	%r177, smem;
	add.s32 	%r178, %r176, %r177;
	add.s32 	%r204, %r178, 1056;
$L__BB0_55:
	mul.wide.s32 	%rd29, %r205, 4;
	add.s64 	%rd30, %rd6, %rd29;
	ld.shared.f32 	%f200, [%r204+-1024];
	div.rn.f32 	%f201, %f200, %f208;
	st.global.f32 	[%rd30+-1024], %f201;
	ld.shared.f32 	%f202, [%r204+-512];
	div.rn.f32 	%f203, %f202, %f208;
	st.global.f32 	[%rd30+-512], %f203;
	ld.shared.f32 	%f204, [%r204];
	div.rn.f32 	%f205, %f204, %f208;
	st.global.f32 	[%rd30], %f205;
	ld.shared.f32 	%f206, [%r204+512];
	div.rn.f32 	%f207, %f206, %f208;
	st.global.f32 	[%rd30+512], %f207;
	add.s32 	%r194, %r194, 512;
	add.s32 	%r205, %r205, 512;
	add.s32 	%r204, %r204, 2048;
	setp.lt.s32 	%p50, %r194, %r88;
	@%p50 bra 	$L__BB0_55;
$L__BB0_56:
	ret;
$L__BB0_57:
	add.s32 	%r100, %r181, %r4;
	mul.wide.s32 	%rd15, %r100, 4;
	add.s64 	%rd16, %rd1, %rd15;
	ld.global.nc.f32 	%f28, [%rd16];
	shl.b32 	%r101, %r181, 2;
	add.s32 	%r103, %r91, %r101;
	st.shared.f32 	[%r103], %f28;
	ld.global.nc.f32 	%f29, [%rd16+512];
	st.shared.f32 	[%r103+512], %f29;
	ld.global.nc.f32 	%f30, [%rd16+1024];
	st.shared.f32 	[%r103+1024], %f30;
	ld.global.nc.f32 	%f31, [%rd16+1536];
	st.shared.f32 	[%r103+1536], %f31;
	add.s32 	%r181, %r181, 512;
	setp.lt.s32 	%p6, %r181, %r88;
	@%p6 bra 	$L__BB0_57;
	bra.uni 	$L__BB0_6;

}


// ===== COMPILED SASS (sm_100) =====

	.target	sm_100

	.elftype	@"ET_EXEC"


//--------------------- .note.nv.tkinfo           --------------------------
	.section	.note.nv.tkinfo,"",@"SHT_NOTE"
	.sectionflags	@"SHF_NOTE_NV_TKINFO"
	.tkinfo
        /*0018*/ 	.word	0x00000002
        /*0030*/ 	.string	""
        /*0030*/ 	.string	"ptxas"
        /*0030*/ 	.string	"Cuda compilation tools, release 13.0, V13.0.88"
        /*0030*/ 	.string	"Build cuda_13.0.r13.0/compiler.36424714_0"
        /*0030*/ 	.string	"-arch sm_100 -m 64 "



//--------------------- .note.nv.cuinfo           --------------------------
	.section	.note.nv.cuinfo,"",@"SHT_NOTE"
	.sectionflags	@"SHF_NOTE_NV_CUINFO"
        /*0018*/ 	.short	0x0002
        /*001a*/ 	.short	0x0064
        /*001c*/ 	.short	0x0082
	.zero		2


//--------------------- .nv.info                  --------------------------
	.section	.nv.info,"",@"SHT_CUDA_INFO"
	.align	4


	//----- nvinfo : EIATTR_REGCOUNT
	.align		4
        /*0000*/ 	.byte	0x04, 0x2f
        /*0002*/ 	.short	(.L_1 - .L_0)
	.align		4
.L_0:
        /*0004*/ 	.word	index@(_Z19waller_attention_v4PKfS0_S0_Pfiif)
        /*0008*/ 	.word	0x00000020


	//----- nvinfo : EIATTR_FRAME_SIZE
	.align		4
.L_1:
        /*000c*/ 	.byte	0x04, 0x11
        /*000e*/ 	.short	(.L_3 - .L_2)
	.align		4
.L_2:
        /*0010*/ 	.word	index@($__internal_0_$__cuda_sm3x_div_rn_noftz_f32_slowpath)
        /*0014*/ 	.word	0x00000000


	//----- nvinfo : EIATTR_FRAME_SIZE
	.align		4
.L_3:
        /*0018*/ 	.byte	0x04, 0x11
        /*001a*/ 	.short	(.L_5 - .L_4)
	.align		4
.L_4:
        /*001c*/ 	.word	index@(_Z19waller_attention_v4PKfS0_S0_Pfiif)
        /*0020*/ 	.word	0x00000000


	//----- nvinfo : EIATTR_MIN_STACK_SIZE
	.align		4
.L_5:
        /*0024*/ 	.byte	0x04, 0x12
        /*0026*/ 	.short	(.L_7 - .L_6)
	.align		4
.L_6:
        /*0028*/ 	.word	index@(_Z19waller_attention_v4PKfS0_S0_Pfiif)
        /*002c*/ 	.word	0x00000000
.L_7:


//--------------------- .nv.compat                --------------------------
	.section	.nv.compat,"",@"SHT_CUDA_COMPAT_INFO"
	.align	4
        /*0000*/ 	.byte	0x02, 0x09, 0x00, 0x00, 0x02, 0x02, 0x01, 0x00, 0x02, 0x05, 0x05, 0x00, 0x03, 0x07, 0x01, 0x01
        /*0010*/ 	.byte	0x02, 0x03, 0x00, 0x00, 0x02, 0x06, 0x01, 0x00, 0x04, 0x0b, 0x08, 0x00, 0x01, 0x00, 0x00, 0x00
        /*0020*/ 	.byte	0x00, 0x00, 0x00, 0x00


//--------------------- .nv.info._Z19waller_attention_v4PKfS0_S0_Pfiif --------------------------
	.section	.nv.info._Z19waller_attention_v4PKfS0_S0_Pfiif,"",@"SHT_CUDA_INFO"
	.sectionflags	@""
	.align	4


	//----- nvinfo : EIATTR_CUDA_API_VERSION
	.align		4
        /*0000*/ 	.byte	0x04, 0x37
        /*0002*/ 	.short	(.L_9 - .L_8)
.L_8:
        /*0004*/ 	.word	0x00000082


	//----- nvinfo : EIATTR_KPARAM_INFO
	.align		4
.L_9:
        /*0008*/ 	.byte	0x04, 0x17
        /*000a*/ 	.short	(.L_11 - .L_10)
.L_10:
        /*000c*/ 	.word	0x00000000
        /*0010*/ 	.short	0x0006
        /*0012*/ 	.short	0x0028
        /*0014*/ 	.byte	0x00, 0xf0, 0x11, 0x00


	//----- nvinfo : EIATTR_KPARAM_INFO
	.align		4
.L_11:
        /*0018*/ 	.byte	0x04, 0x17
        /*001a*/ 	.short	(.L_13 - .L_12)
.L_12:
        /*001c*/ 	.word	0x00000000
        /*0020*/ 	.short	0x0005
        /*0022*/ 	.short	0x0024
        /*0024*/ 	.byte	0x00, 0xf0, 0x11, 0x00


	//----- nvinfo : EIATTR_KPARAM_INFO
	.align		4
.L_13:
        /*0028*/ 	.byte	0x04, 0x17
        /*002a*/ 	.short	(.L_15 - .L_14)
.L_14:
        /*002c*/ 	.word	0x00000000
        /*0030*/ 	.short	0x0004
        /*0032*/ 	.short	0x0020
        /*0034*/ 	.byte	0x00, 0xf0, 0x11, 0x00


	//----- nvinfo : EIATTR_KPARAM_INFO
	.align		4
.L_15:
        /*0038*/ 	.byte	0x04, 0x17
        /*003a*/ 	.short	(.L_17 - .L_16)
.L_16:
        /*003c*/ 	.word	0x00000000
        /*0040*/ 	.short	0x0003
        /*0042*/ 	.short	0x0018
        /*0044*/ 	.byte	0x00, 0xf5, 0x21, 0x00


	//----- nvinfo : EIATTR_KPARAM_INFO
	.align		4
.L_17:
        /*0048*/ 	.byte	0x04, 0x17
        /*004a*/ 	.short	(.L_19 - .L_18)
.L_18:
        /*004c*/ 	.word	0x00000000
        /*0050*/ 	.short	0x0002
        /*0052*/ 	.short	0x0010
        /*0054*/ 	.byte	0x00, 0xf5, 0x21, 0x00


	//----- nvinfo : EIATTR_KPARAM_INFO
	.align		4
.L_19:
        /*0058*/ 	.byte	0x04, 0x17
        /*005a*/ 	.short	(.L_21 - .L_20)
.L_20:
        /*005c*/ 	.word	0x00000000
        /*0060*/ 	.short	0x0001
        /*0062*/ 	.short	0x0008
        /*0064*/ 	.byte	0x00, 0xf5, 0x21, 0x00


	//----- nvinfo : EIATTR_KPARAM_INFO
	.align		4
.L_21:
        /*0068*/ 	.byte	0x04, 0x17
        /*006a*/ 	.short	(.L_23 - .L_22)
.L_22:
        /*006c*/ 	.word	0x00000000
        /*0070*/ 	.short	0x0000
        /*0072*/ 	.short	0x0000
        /*0074*/ 	.byte	0x00, 0xf5, 0x21, 0x00


	//----- nvinfo : EIATTR_SPARSE_MMA_MASK
	.align		4
.L_23:
        /*0078*/ 	.byte	0x03, 0x50
        /*007a*/ 	.short	0x0000


	//----- nvinfo : EIATTR_MAXREG_COUNT
	.align		4
        /*007c*/ 	.byte	0x03, 0x1b
        /*007e*/ 	.short	0x00ff


	//----- nvinfo : EIATTR_NUM_BARRIERS
	.align		4
        /*0080*/ 	.byte	0x02, 0x4c
        /*0082*/ 	.byte	0x01
	.zero		1


	//----- nvinfo : EIATTR_MERCURY_ISA_VERSION
	.align		4
        /*0084*/ 	.byte	0x03, 0x5f
        /*0086*/ 	.short	0x0101


	//----- nvinfo : EIATTR_COOP_GROUP_MASK_REGIDS
	.align		4
        /*0088*/ 	.byte	0x04, 0x29
        /*008a*/ 	.short	(.L_25 - .L_24)


	//   ....[0]....
.L_24:
        /*008c*/ 	.word	0xffffffff


	//   ....[1]....
        /*0090*/ 	.word	0xffffffff


	//   ....[2]....
        /*0094*/ 	.word	0xffffffff


	//   ....[3]....
        /*0098*/ 	.word	0xffffffff


	//   ....[4]....
        /*009c*/ 	.word	0xffffffff


	//   ....[5]....
        /*00a0*/ 	.word	0xffffffff


	//   ....[6]....
        /*00a4*/ 	.word	0xffffffff


	//   ....[7]....
        /*00a8*/ 	.word	0xffffffff


	//   ....[8]....
        /*00ac*/ 	.word	0xffffffff


	//   ....[9]....
        /*00b0*/ 	.word	0xffffffff


	//   ....[10]....
        /*00b4*/ 	.word	0x05000012


	//   ....[11]....
        /*00b8*/ 	.word	0x05000012


	//   ....[12]....
        /*00bc*/ 	.word	0x05000012


	//   ....[13]....
        /*00c0*/ 	.word	0x05000012


	//   ....[14]....
        /*00c4*/ 	.word	0x05000012


	//----- nvinfo : EIATTR_COOP_GROUP_INSTR_OFFSETS
	.align		4
.L_25:
        /*00c8*/ 	.byte	0x04, 0x28
        /*00ca*/ 	.short	(.L_27 - .L_26)


	//   ....[0]....
.L_26:
        /*00cc*/ 	.word	0x000018b0


	//   ....[1]....
        /*00d0*/ 	.word	0x00001900


	//   ....[2]....
        /*00d4*/ 	.word	0x00001930


	//   ....[3]....
        /*00d8*/ 	.word	0x00001950


	//   ....[4]....
        /*00dc*/ 	.word	0x00001970


	//   ....[5]....
        /*00e0*/ 	.word	0x00001a00


	//   ....[6]....
        /*00e4*/ 	.word	0x00001a20


	//   ....[7]....
        /*00e8*/ 	.word	0x00001a40


	//   ....[8]....
        /*00ec*/ 	.word	0x00001a60


	//   ....[9]....
        /*00f0*/ 	.word	0x00001a80


	//   ....[10]....
        /*00f4*/ 	.word	0x00003280


	//   ....[11]....
        /*00f8*/ 	.word	0x000032f0


	//   ....[12]....
        /*00fc*/ 	.word	0x00003360


	//   ....[13]....
        /*0100*/ 	.word	0x000033d0


	//   ....[14]....
        /*0104*/ 	.word	0x00003440


	//----- nvinfo : EIATTR_VRC_CTA_INIT_COUNT
	.align		4
.L_27:
        /*0108*/ 	.byte	0x02, 0x4a
	.zero		1
	.zero		1


	//----- nvinfo : EIATTR_EXIT_INSTR_OFFSETS
	.align		4
        /*010c*/ 	.byte	0x04, 0x1c
        /*010e*/ 	.short	(.L_29 - .L_28)


	//   ....[0]....
.L_28:
        /*0110*/ 	.word	0x00000040


	//   ....[1]....
        /*0114*/ 	.word	0x00002aa0


	//   ....[2]....
        /*0118*/ 	.word	0x00002ce0


	//   ....[3]....
        /*011c*/ 	.word	0x00003230


	//----- nvinfo : EIATTR_CRS_STACK_SIZE
	.align		4
.L_29:
        /*0120*/ 	.byte	0x04, 0x1e
        /*0122*/ 	.short	(.L_31 - .L_30)
.L_30:
        /*0124*/ 	.word	0x00000000


	//----- nvinfo : EIATTR_CBANK_PARAM_SIZE
	.align		4
.L_31:
        /*0128*/ 	.byte	0x03, 0x19
        /*012a*/ 	.short	0x002c


	//----- nvinfo : EIATTR_PARAM_CBANK
	.align		4
        /*012c*/ 	.byte	0x04, 0x0a
        /*012e*/ 	.short	(.L_33 - .L_32)
	.align		4
.L_32:
        /*0130*/ 	.word	index@(.nv.constant0._Z19waller_attention_v4PKfS0_S0_Pfiif)
        /*0134*/ 	.short	0x0380
        /*0136*/ 	.short	0x002c


	//----- nvinfo : EIATTR_SW_WAR
	.align		4
.L_33:
        /*0138*/ 	.byte	0x04, 0x36
        /*013a*/ 	.short	(.L_35 - .L_34)
.L_34:
        /*013c*/ 	.word	0x00000008
.L_35:


//--------------------- .nv.callgraph             --------------------------
	.section	.nv.callgraph,"",@"SHT_CUDA_CALLGRAPH"
	.align	4
	.sectionentsize	8
	.align		4
        /*0000*/ 	.word	0x00000000
	.align		4
        /*0004*/ 	.word	0xffffffff
	.align		4
        /*0008*/ 	.word	0x00000000
	.align		4
        /*000c*/ 	.word	0xfffffffe
	.align		4
        /*0010*/ 	.word	0x00000000
	.align		4
        /*0014*/ 	.word	0xfffffffd
	.align		4
        /*0018*/ 	.word	0x00000000
	.align		4
        /*001c*/ 	.word	0xfffffffc


//--------------------- .text._Z19waller_attention_v4PKfS0_S0_Pfiif --------------------------
	.section	.text._Z19waller_attention_v4PKfS0_S0_Pfiif,"ax",@progbits
	.align	128
        .global         _Z19waller_attention_v4PKfS0_S0_Pfiif
        .type           _Z19waller_attention_v4PKfS0_S0_Pfiif,@function
        .size           _Z19waller_attention_v4PKfS0_S0_Pfiif,(.L_x_71 - _Z19waller_attention_v4PKfS0_S0_Pfiif)
        .other          _Z19waller_attention_v4PKfS0_S0_Pfiif,@"STO_CUDA_ENTRY STV_DEFAULT"
_Z19waller_attention_v4PKfS0_S0_Pfiif:
.text._Z19waller_attention_v4PKfS0_S0_Pfiif:
[----:B------:R-:W-:Y:S08]  /*0000*/  LDC R1, c[0x0][0x37c] ;  /* 0x0000df00ff017b82 */ /* 0x000ff00000000800 */
[----:B------:R-:W0:Y:S08]  /*0010*/  S2UR UR11, SR_CTAID.X ;  /* 0x00000000000b79c3 */ /* 0x000e300000002500 */
[----:B------:R-:W0:Y:S02]  /*0020*/  LDC R0, c[0x0][0x3a0] ;  /* 0x0000e800ff007b82 */ /* 0x000e240000000800 */
[----:B0-----:R-:W-:-:S13]  /*0030*/  ISETP.LE.AND P0, PT, R0, UR11, PT ;  /* 0x0000000b00007c0c */ /* 0x001fda000bf03270 */
[----:B------:R-:W-:Y:S05]  /*0040*/  @P0 EXIT ;  /* 0x000000000000094d */ /* 0x000fea0003800000 */
[----:B------:R-:W0:Y:S01]  /*0050*/  S2R R0, SR_TID.X ;  /* 0x0000000000007919 */ /* 0x000e220000002100 */
[----:B------:R-:W1:Y:S01]  /*0060*/  LDCU UR6, c[0x0][0x3a4] ;  /* 0x00007480ff0677ac */ /* 0x000e620008000800 */
[----:B------:R-:W2:Y:S01]  /*0070*/  S2UR UR5, SR_CgaCtaId ;  /* 0x00000000000579c3 */ /* 0x000ea20000008800 */
[----:B------:R-:W-:Y:S01]  /*0080*/  BSSY.RECONVERGENT B0, `(.L_x_0) ;  /* 0x00000ca000007945 */ /* 0x000fe20003800200 */
[----:B------:R-:W-:Y:S01]  /*0090*/  UMOV UR4, 0x400 ;  /* 0x0000040000047882 */ /* 0x000fe20000000000 */
[----:B------:R-:W3:Y:S01]  /*00a0*/  LDCU.64 UR12, c[0x0][0x358] ;  /* 0x00006b00ff0c77ac */ /* 0x000ee20008000a00 */
[----:B--2---:R-:W-:-:S04]  /*00b0*/  ULEA UR4, UR5, UR4, 0x18 ;  /* 0x0000000405047291 */ /* 0x004fc8000f8ec0ff */
[----:B-1----:R-:W-:Y:S02]  /*00c0*/  ULEA UR10, UR6, UR4, 0x2 ;  /* 0x00000004060a7291 */ /* 0x002fe4000f8e10ff */
[----:B0-----:R-:W-:-:S13]  /*00d0*/  ISETP.GE.AND P0, PT, R0, UR6, PT ;  /* 0x0000000600007c0c */ /* 0x001fda000bf06270 */
[----:B---3--:R-:W-:Y:S05]  /*00e0*/  @P0 BRA `(.L_x_1) ;  /* 0x0000000c000c0947 */ /* 0x008fea0003800000 */
[-C--:B------:R-:W-:Y:S01]  /*00f0*/  LOP3.LUT R8, RZ, R0.reuse, RZ, 0x33, !PT ;  /* 0x00000000ff087212 */ /* 0x080fe200078e33ff */
[----:B------:R-:W-:Y:S01]  /*0100*/  BSSY.RECONVERGENT B1, `(.L_x_2) ;  /* 0x0000016000017945 */ /* 0x000fe20003800200 */
[----:B------:R-:W-:Y:S02]  /*0110*/  MOV R11, R0 ;  /* 0x00000000000b7202 */ /* 0x000fe40000000f00 */
[----:B------:R-:W-:-:S04]  /*0120*/  IADD3 R8, PT, PT, R8, UR6, RZ ;  /* 0x0000000608087c10 */ /* 0x000fc8000fffe0ff */
[C---:B------:R-:W-:Y:S02]  /*0130*/  LOP3.LUT R2, R8.reuse, 0x180, RZ, 0xc0, !PT ;  /* 0x0000018008027812 */ /* 0x040fe400078ec0ff */
[----:B------:R-:W-:Y:S02]  /*0140*/  LEA.HI R9, R8, 0x1, RZ, 0x19 ;  /* 0x0000000108097811 */ /* 0x000fe400078fc8ff */
[----:B------:R-:W-:Y:S02]  /*0150*/  ISETP.NE.AND P0, PT, R2, 0x180, PT ;  /* 0x000001800200780c */ /* 0x000fe40003f05270 */
[----:B------:R-:W-:Y:S02]  /*0160*/  ISETP.GE.U32.AND P1, PT, R8, 0x180, PT ;  /* 0x000001800800780c */ /* 0x000fe40003f26070 */
[----:B------:R-:W-:-:S09]  /*0170*/  LOP3.LUT R10, R9, 0x3, RZ, 0xc0, !PT ;  /* 0x00000003090a7812 */ /* 0x000fd200078ec0ff */
[----:B------:R-:W-:Y:S05]  /*0180*/  @!P0 BRA `(.L_x_3) ;  /* 0x0000000000348947 */ /* 0x000fea0003800000 */
[----:B------:R-:W0:Y:S01]  /*0190*/  LDC.64 R4, c[0x0][0x380] ;  /* 0x0000e000ff047b82 */ /* 0x000e220000000a00 */
[----:B------:R-:W-:Y:S02]  /*01a0*/  HFMA2 R7, -RZ, RZ, 0, 0 ;  /* 0x00000000ff077431 */ /* 0x000fe400000001ff */
[----:B------:R-:W-:-:S07]  /*01b0*/  IMAD.MOV.U32 R11, RZ, RZ, R0 ;  /* 0x000000ffff0b7224 */ /* 0x000fce00078e0000 */
.L_x_4:
[----:B-1----:R-:W-:-:S05]  /*01c0*/  MOV R2, UR6 ;  /* 0x0000000600027c02 */ /* 0x002fca0008000f00 */
[----:B------:R-:W-:-:S04]  /*01d0*/  IMAD R3, R2, UR11, R11 ;  /* 0x0000000b02037c24 */ /* 0x000fc8000f8e020b */
[----:B0-----:R-:W-:-:S06]  /*01e0*/  IMAD.WIDE R2, R3, 0x4, R4 ;  /* 0x0000000403027825 */ /* 0x001fcc00078e0204 */
[----:B------:R-:W2:Y:S01]  /*01f0*/  LDG.E.CONSTANT R2, desc[UR12][R2.64] ;  /* 0x0000000c02027981 */ /* 0x000ea2000c1e9900 */
[----:B------:R-:W-:Y:S02]  /*0200*/  LEA R13, R11, UR4, 0x2 ;  /* 0x000000040b0d7c11 */ /* 0x000fe4000f8e10ff */
[----:B------:R-:W-:Y:S02]  /*0210*/  IADD3 R7, PT, PT, R7, 0x1, RZ ;  /* 0x0000000107077810 */ /* 0x000fe40007ffe0ff */
[----:B------:R-:W-:Y:S02]  /*0220*/  IADD3 R11, PT, PT, R11, 0x80, RZ ;  /* 0x000000800b0b7810 */ /* 0x000fe40007ffe0ff */
[----:B------:R-:W-:Y:S01]  /*0230*/  ISETP.NE.AND P0, PT, R7, R10, PT ;  /* 0x0000000a0700720c */ /* 0x000fe20003f05270 */
[----:B--2---:R1:W-:-:S12]  /*0240*/  STS [R13], R2 ;  /* 0x000000020d007388 */ /* 0x0043d80000000800 */
[----:B------:R-:W-:Y:S05]  /*0250*/  @P0 BRA `(.L_x_4) ;  /* 0xfffffffc00d80947 */ /* 0x000fea000383ffff */
.L_x_3:
[----:B------:R-:W-:Y:S05]  /*0260*/  BSYNC.RECONVERGENT B1 ;  /* 0x0000000000017941 */ /* 0x000fea0003800200 */
.L_x_2:
[----:B------:R-:W-:Y:S04]  /*0270*/  BSSY.RECONVERGENT B1, `(.L_x_5) ;  /* 0x0000069000017945 */ /* 0x000fe80003800200 */
[----:B------:R-:W-:Y:S05]  /*0280*/  @!P1 BRA `(.L_x_6) ;  /* 0x00000004009c9947 */ /* 0x000fea0003800000 */
[----:B-1----:R-:W-:Y:S01]  /*0290*/  IADD3 R2, PT, PT, -R11, UR6, RZ ;  /* 0x000000060b027c10 */ /* 0x002fe2000fffe1ff */
[----:B------:R-:W-:Y:S01]  /*02a0*/  BSSY.RECONVERGENT B2, `(.L_x_7) ;  /* 0x0000037000027945 */ /* 0x000fe20003800200 */
[----:B------:R-:W-:Y:S02]  /*02b0*/  PLOP3.LUT P0, PT, PT, PT, PT, 0x80, 0x8 ;  /* 0x000000000008781c */ /* 0x000fe40003f0f070 */
[----:B------:R-:W-:-:S13]  /*02c0*/  ISETP.GT.AND P1, PT, R2, 0x600, PT ;  /* 0x000006000200780c */ /* 0x000fda0003f24270 */
[----:B------:R-:W-:Y:S05]  /*02d0*/  @!P1 BRA `(.L_x_8) ;  /* 0x0000000000cc9947 */ /* 0x000fea0003800000 */
[----:B------:R-:W-:Y:S01]  /*02e0*/  IMAD.U32 R16, RZ, RZ, UR6 ;  /* 0x00000006ff107e24 */ /* 0x000fe2000f8e00ff */
[----:B------:R-:W-:-:S04]  /*02f0*/  PLOP3.LUT P0, PT, PT, PT, PT, 0x8, 0x80 ;  /* 0x000000000080781c */ /* 0x000fc80003f0e170 */
[----:B------:R-:W-:-:S09]  /*0300*/  IADD3 R14, PT, PT, R16, -0x600, RZ ;  /* 0xfffffa00100e7810 */ /* 0x000fd20007ffe0ff */
.L_x_9:
[----:B0-----:R-:W0:Y:S01]  /*0310*/  LDC.64 R4, c[0x0][0x380] ;  /* 0x0000e000ff047b82 */ /* 0x001e220000000a00 */
[C---:B------:R-:W-:Y:S01]  /*0320*/  IADD3 R3, PT, PT, R11.reuse, 0x200, RZ ;  /* 0x000002000b037810 */ /* 0x040fe20007ffe0ff */
[C---:B------:R-:W-:Y:S01]  /*0330*/  VIADD R15, R11.reuse, 0x600 ;  /* 0x000006000b0f7836 */ /* 0x040fe20000000000 */
[----:B------:R-:W-:Y:S01]  /*0340*/  IADD3 R7, PT, PT, R11, 0x400, RZ ;  /* 0x000004000b077810 */ /* 0x000fe20007ffe0ff */
[C---:B------:R-:W-:Y:S02]  /*0350*/  IMAD R13, R16.reuse, UR11, R11 ;  /* 0x0000000b100d7c24 */ /* 0x040fe4000f8e020b */
[C---:B------:R-:W-:Y:S02]  /*0360*/  IMAD R3, R16.reuse, UR11, R3 ;  /* 0x0000000b10037c24 */ /* 0x040fe4000f8e0203 */
[C---:B------:R-:W-:Y:S02]  /*0370*/  IMAD R7, R16.reuse, UR11, R7 ;  /* 0x0000000b10077c24 */ /* 0x040fe4000f8e0207 */
[----:B------:R-:W-:-:S02]  /*0380*/  IMAD R21, R16, UR11, R15 ;  /* 0x0000000b10157c24 */ /* 0x000fc4000f8e020f */
[----:B0-----:R-:W-:-:S04]  /*0390*/  IMAD.WIDE R12, R13, 0x4, R4 ;  /* 0x000000040d0c7825 */ /* 0x001fc800078e0204 */
[--C-:B------:R-:W-:Y:S01]  /*03a0*/  IMAD.WIDE R2, R3, 0x4, R4.reuse ;  /* 0x0000000403027825 */ /* 0x100fe200078e0204 */
[----:B------:R-:W2:Y:S03]  /*03b0*/  LDG.E.CONSTANT R17, desc[UR12][R12.64] ;  /* 0x0000000c0c117981 */ /* 0x000ea6000c1e9900 */
[--C-:B------:R-:W-:Y:S01]  /*03c0*/  IMAD.WIDE R6, R7, 0x4, R4.reuse ;  /* 0x0000000407067825 */ /* 0x100fe200078e0204 */
[----:B------:R-:W3:Y:S03]  /*03d0*/  LDG.E.CONSTANT R15, desc[UR12][R12.64+0x200] ;  /* 0x0002000c0c0f7981 */ /* 0x000ee6000c1e9900 */
[----:B------:R-:W-:Y:S01]  /*03e0*/  IMAD.WIDE R4, R21, 0x4, R4 ;  /* 0x0000000415047825 */ /* 0x000fe200078e0204 */
[----:B------:R-:W4:Y:S04]  /*03f0*/  LDG.E.CONSTANT R18, desc[UR12][R12.64+0x400] ;  /* 0x0004000c0c127981 */ /* 0x000f28000c1e9900 */
[----:B------:R-:W5:Y:S04]  /*0400*/  LDG.E.CONSTANT R19, desc[UR12][R12.64+0x600] ;  /* 0x0006000c0c137981 */ /* 0x000f68000c1e9900 */
[----:B------:R-:W5:Y:S04]  /*0410*/  LDG.E.CONSTANT R22, desc[UR12][R2.64] ;  /* 0x0000000c02167981 */ /* 0x000f68000c1e9900 */
[----:B------:R-:W5:Y:S04]  /*0420*/  LDG.E.CONSTANT R21, desc[UR12][R2.64+0x200] ;  /* 0x0002000c02157981 */ /* 0x000f68000c1e9900 */
[----:B------:R-:W5:Y:S04]  /*0430*/  LDG.E.CONSTANT R20, desc[UR12][R2.64+0x400] ;  /* 0x0004000c02147981 */ /* 0x000f68000c1e9900 */
[----:B------:R0:W5:Y:S04]  /*0440*/  LDG.E.CONSTANT R23, desc[UR12][R2.64+0x600] ;  /* 0x0006000c02177981 */ /* 0x000168000c1e9900 */
[----:B------:R-:W5:Y:S04]  /*0450*/  LDG.E.CONSTANT R24, desc[UR12][R6.64] ;  /* 0x0000000c06187981 */ /* 0x000f68000c1e9900 */
[----:B------:R-:W5:Y:S04]  /*0460*/  LDG.E.CONSTANT R25, desc[UR12][R6.64+0x200] ;  /* 0x0002000c06197981 */ /* 0x000f68000c1e9900 */
[----:B------:R-:W5:Y:S04]  /*0470*/  LDG.E.CONSTANT R26, desc[UR12][R6.64+0x400] ;  /* 0x0004000c061a7981 */ /* 0x000f68000c1e9900 */
[----:B------:R-:W5:Y:S04]  /*0480*/  LDG.E.CONSTANT R27, desc[UR12][R6.64+0x600] ;  /* 0x0006000c061b7981 */ /* 0x000f68000c1e9900 */
[----:B------:R-:W5:Y:S04]  /*0490*/  LDG.E.CONSTANT R12, desc[UR12][R4.64] ;  /* 0x0000000c040c7981 */ /* 0x000f68000c1e9900 */
[----:B------:R-:W5:Y:S04]  /*04a0*/  LDG.E.CONSTANT R13, desc[UR12][R4.64+0x200] ;  /* 0x0002000c040d7981 */ /* 0x000f68000c1e9900 */
[----:B------:R-:W5:Y:S04]  /*04b0*/  LDG.E.CONSTANT R28, desc[UR12][R4.64+0x400] ;  /* 0x0004000c041c7981 */ /* 0x000f68000c1e9900 */
[----:B------:R-:W5:Y:S01]  /*04c0*/  LDG.E.CONSTANT R29, desc[UR12][R4.64+0x600] ;  /* 0x0006000c041d7981 */ /* 0x000f62000c1e9900 */
[----:B0-----:R-:W-:-:S02]  /*04d0*/  LEA R2, R11, UR4, 0x2 ;  /* 0x000000040b027c11 */ /* 0x001fc4000f8e10ff */
[----:B------:R-:W-:-:S04]  /*04e0*/  IADD3 R11, PT, PT, R11, 0x800, RZ ;  /* 0x000008000b0b7810 */ /* 0x000fc80007ffe0ff */
[----:B------:R-:W-:Y:S01]  /*04f0*/  ISETP.GE.AND P1, PT, R11, R14, PT ;  /* 0x0000000e0b00720c */ /* 0x000fe20003f26270 */
[----:B--2---:R0:W-:Y:S04]  /*0500*/  STS [R2], R17 ;  /* 0x0000001102007388 */ /* 0x0041e80000000800 */
[----:B---3--:R0:W-:Y:S04]  /*0510*/  STS [R2+0x200], R15 ;  /* 0x0002000f02007388 */ /* 0x0081e80000000800 */
[----:B----4-:R0:W-:Y:S04]  /*0520*/  STS [R2+0x400], R18 ;  /* 0x0004001202007388 */ /* 0x0101e80000000800 */
[----:B-----5:R0:W-:Y:S04]  /*0530*/  STS [R2+0x600], R19 ;  /* 0x0006001302007388 */ /* 0x0201e80000000800 */
[----:B------:R0:W-:Y:S04]  /*0540*/  STS [R2+0x800], R22 ;  /* 0x0008001602007388 */ /* 0x0001e80000000800 */
        /* <DEDUP_REMOVED lines=10> */
[----:B------:R0:W-:Y:S01]  /*05f0*/  STS [R2+0x1e00], R29 ;  /* 0x001e001d02007388 */ /* 0x0001e20000000800 */
[----:B------:R-:W-:Y:S05]  /*0600*/  @!P1 BRA `(.L_x_9) ;  /* 0xfffffffc00409947 */ /* 0x000fea000383ffff */
.L_x_8:
[----:B------:R-:W-:Y:S05]  /*0610*/  BSYNC.RECONVERGENT B2 ;  /* 0x0000000000027941 */ /* 0x000fea0003800200 */
.L_x_7:
[----:B0-----:R-:W-:Y:S01]  /*0620*/  IADD3 R2, PT, PT, -R11, UR6, RZ ;  /* 0x000000060b027c10 */ /* 0x001fe2000fffe1ff */
[----:B------:R-:W-:Y:S03]  /*0630*/  BSSY.RECONVERGENT B2, `(.L_x_10) ;  /* 0x000001d000027945 */ /* 0x000fe60003800200 */
[----:B------:R-:W-:-:S13]  /*0640*/  ISETP.GT.AND P1, PT, R2, 0x200, PT ;  /* 0x000002000200780c */ /* 0x000fda0003f24270 */
[----:B------:R-:W-:Y:S05]  /*0650*/  @!P1 BRA `(.L_x_11) ;  /* 0x0000000000689947 */ /* 0x000fea0003800000 */
[----:B------:R-:W0:Y:S01]  /*0660*/  LDC.64 R2, c[0x0][0x380] ;  /* 0x0000e000ff027b82 */ /* 0x000e220000000a00 */
[----:B------:R-:W-:Y:S02]  /*0670*/  MOV R7, UR6 ;  /* 0x0000000600077c02 */ /* 0x000fe40008000f00 */
[----:B------:R-:W-:-:S05]  /*0680*/  IADD3 R4, PT, PT, R11, 0x200, RZ ;  /* 0x000002000b047810 */ /* 0x000fca0007ffe0ff */
[C---:B------:R-:W-:Y:S02]  /*0690*/  IMAD R5, R7.reuse, UR11, R4 ;  /* 0x0000000b07057c24 */ /* 0x040fe4000f8e0204 */
[----:B------:R-:W-:Y:S02]  /*06a0*/  IMAD R7, R7, UR11, R11 ;  /* 0x0000000b07077c24 */ /* 0x000fe4000f8e020b */
[----:B0-----:R-:W-:-:S04]  /*06b0*/  IMAD.WIDE R4, R5, 0x4, R2 ;  /* 0x0000000405047825 */ /* 0x001fc800078e0202 */
[----:B------:R-:W-:Y:S01]  /*06c0*/  IMAD.WIDE R2, R7, 0x4, R2 ;  /* 0x0000000407027825 */ /* 0x000fe200078e0202 */
[----:B------:R-:W2:Y:S04]  /*06d0*/  LDG.E.CONSTANT R18, desc[UR12][R4.64] ;  /* 0x0000000c04127981 */ /* 0x000ea8000c1e9900 */
[----:B------:R-:W3:Y:S04]  /*06e0*/  LDG.E.CONSTANT R20, desc[UR12][R4.64+0x200] ;  /* 0x0002000c04147981 */ /* 0x000ee8000c1e9900 */
[----:B------:R-:W4:Y:S04]  /*06f0*/  LDG.E.CONSTANT R22, desc[UR12][R4.64+0x400] ;  /* 0x0004000c04167981 */ /* 0x000f28000c1e9900 */
[----:B------:R-:W5:Y:S04]  /*0700*/  LDG.E.CONSTANT R24, desc[UR12][R4.64+0x600] ;  /* 0x0006000c04187981 */ /* 0x000f68000c1e9900 */
[----:B------:R-:W5:Y:S04]  /*0710*/  LDG.E.CONSTANT R6, desc[UR12][R2.64] ;  /* 0x0000000c02067981 */ /* 0x000f68000c1e9900 */
[----:B------:R-:W5:Y:S04]  /*0720*/  LDG.E.CONSTANT R12, desc[UR12][R2.64+0x200] ;  /* 0x0002000c020c7981 */ /* 0x000f68000c1e9900 */
[----:B------:R-:W5:Y:S04]  /*0730*/  LDG.E.CONSTANT R14, desc[UR12][R2.64+0x400] ;  /* 0x0004000c020e7981 */ /* 0x000f68000c1e9900 */
[----:B------:R-:W5:Y:S01]  /*0740*/  LDG.E.CONSTANT R16, desc[UR12][R2.64+0x600] ;  /* 0x0006000c02107981 */ /* 0x000f62000c1e9900 */
[C---:B------:R-:W-:Y:S01]  /*0750*/  LEA R7, R11.reuse, UR4, 0x2 ;  /* 0x000000040b077c11 */ /* 0x040fe2000f8e10ff */
[----:B------:R-:W-:Y:S01]  /*0760*/  VIADD R11, R11, 0x400 ;  /* 0x000004000b0b7836 */ /* 0x000fe20000000000 */
[----:B------:R-:W-:-:S03]  /*0770*/  PLOP3.LUT P0, PT, PT, PT, PT, 0x8, 0x80 ;  /* 0x000000000080781c */ /* 0x000fc60003f0e170 */
[----:B--2---:R0:W-:Y:S04]  /*0780*/  STS [R7+0x800], R18 ;  /* 0x0008001207007388 */ /* 0x0041e80000000800 */
[----:B---3--:R0:W-:Y:S04]  /*0790*/  STS [R7+0xa00], R20 ;  /* 0x000a001407007388 */ /* 0x0081e80000000800 */
[----:B----4-:R0:W-:Y:S04]  /*07a0*/  STS [R7+0xc00], R22 ;  /* 0x000c001607007388 */ /* 0x0101e80000000800 */
[----:B-----5:R0:W-:Y:S04]  /*07b0*/  STS [R7+0xe00], R24 ;  /* 0x000e001807007388 */ /* 0x0201e80000000800 */
[----:B------:R0:W-:Y:S04]  /*07c0*/  STS [R7], R6 ;  /* 0x0000000607007388 */ /* 0x0001e80000000800 */
[----:B------:R0:W-:Y:S04]  /*07d0*/  STS [R7+0x200], R12 ;  /* 0x0002000c07007388 */ /* 0x0001e80000000800 */
[----:B------:R0:W-:Y:S04]  /*07e0*/  STS [R7+0x400], R14 ;  /* 0x0004000e07007388 */ /* 0x0001e80000000800 */
[----:B------:R0:W-:Y:S02]  /*07f0*/  STS [R7+0x600], R16 ;  /* 0x0006001007007388 */ /* 0x0001e40000000800 */
.L_x_11:
[----:B------:R-:W-:Y:S05]  /*0800*/  BSYNC.RECONVERGENT B2 ;  /* 0x0000000000027941 */ /* 0x000fea0003800200 */
.L_x_10:
[----:B------:R-:W-:-:S13]  /*0810*/  ISETP.LT.OR P0, PT, R11, UR6, P0 ;  /* 0x000000060b007c0c */ /* 0x000fda0008701670 */
[----:B------:R-:W-:Y:S05]  /*0820*/  @!P0 BRA `(.L_x_6) ;  /* 0x0000000000348947 */ /* 0x000fea0003800000 */
[----:B------:R-:W1:Y:S01]  /*0830*/  LDC.64 R2, c[0x0][0x380] ;  /* 0x0000e000ff027b82 */ /* 0x000e620000000a00 */
[----:B------:R-:W-:-:S05]  /*0840*/  MOV R4, UR6 ;  /* 0x0000000600047c02 */ /* 0x000fca0008000f00 */
[----:B------:R-:W-:-:S04]  /*0850*/  IMAD R5, R4, UR11, R11 ;  /* 0x0000000b04057c24 */ /* 0x000fc8000f8e020b */
[----:B-1----:R-:W-:-:S05]  /*0860*/  IMAD.WIDE R2, R5, 0x4, R2 ;  /* 0x0000000405027825 */ /* 0x002fca00078e0202 */
[----:B------:R-:W2:Y:S04]  /*0870*/  LDG.E.CONSTANT R4, desc[UR12][R2.64] ;  /* 0x0000000c02047981 */ /* 0x000ea8000c1e9900 */
[----:B0-----:R-:W3:Y:S04]  /*0880*/  LDG.E.CONSTANT R6, desc[UR12][R2.64+0x200] ;  /* 0x0002000c02067981 */ /* 0x001ee8000c1e9900 */
[----:B------:R-:W4:Y:S04]  /*0890*/  LDG.E.CONSTANT R12, desc[UR12][R2.64+0x400] ;  /* 0x0004000c020c7981 */ /* 0x000f28000c1e9900 */
[----:B------:R-:W5:Y:S01]  /*08a0*/  LDG.E.CONSTANT R14, desc[UR12][R2.64+0x600] ;  /* 0x0006000c020e7981 */ /* 0x000f62000c1e9900 */
[----:B------:R-:W-:-:S05]  /*08b0*/  LEA R5, R11, UR4, 0x2 ;  /* 0x000000040b057c11 */ /* 0x000fca000f8e10ff */
[----:B--2---:R2:W-:Y:S04]  /*08c0*/  STS [R5], R4 ;  /* 0x0000000405007388 */ /* 0x0045e80000000800 */
[----:B---3--:R2:W-:Y:S04]  /*08d0*/  STS [R5+0x200], R6 ;  /* 0x0002000605007388 */ /* 0x0085e80000000800 */
[----:B----4-:R2:W-:Y:S04]  /*08e0*/  STS [R5+0x400], R12 ;  /* 0x0004000c05007388 */ /* 0x0105e80000000800 */
[----:B-----5:R2:W-:Y:S02]  /*08f0*/  STS [R5+0x600], R14 ;  /* 0x0006000e05007388 */ /* 0x0205e40000000800 */
.L_x_6:
[----:B------:R-:W-:Y:S05]  /*0900*/  BSYNC.RECONVERGENT B1 ;  /* 0x0000000000017941 */ /* 0x000fea0003800200 */
.L_x_5:
[----:B------:R-:W-:Y:S01]  /*0910*/  ISETP.GE.U32.AND P0, PT, R8, 0x780, PT ;  /* 0x000007800800780c */ /* 0x000fe20003f06070 */
[----:B------:R-:W-:Y:S01]  /*0920*/  BSSY.RECONVERGENT B1, `(.L_x_12) ;  /* 0x000001d000017945 */ /* 0x000fe20003800200 */
[----:B--2---:R-:W-:Y:S02]  /*0930*/  LOP3.LUT R5, R9, 0xf, RZ, 0xc0, !PT ;  /* 0x0000000f09057812 */ /* 0x004fe400078ec0ff */
[----:B-1----:R-:W-:Y:S02]  /*0940*/  MOV R2, R0 ;  /* 0x0000000000027202 */ /* 0x002fe40000000f00 */
[----:B------:R-:W-:-:S07]  /*0950*/  ISETP.NE.AND P1, PT, R5, RZ, PT ;  /* 0x000000ff0500720c */ /* 0x000fce0003f25270 */
[----:B------:R-:W-:Y:S06]  /*0960*/  @!P0 BRA `(.L_x_13) ;  /* 0x0000000000608947 */ /* 0x000fec0003800000 */
[----:B------:R-:W-:Y:S01]  /*0970*/  HFMA2 R3, -RZ, RZ, 0, 0 ;  /* 0x00000000ff037431 */ /* 0x000fe200000001ff */
[----:B0-----:R-:W-:Y:S01]  /*0980*/  LOP3.LUT R6, R9, 0x3fffff0, RZ, 0xc0, !PT ;  /* 0x03fffff009067812 */ /* 0x001fe200078ec0ff */
[----:B------:R-:W-:-:S07]  /*0990*/  IMAD.MOV.U32 R2, RZ, RZ, R0 ;  /* 0x000000ffff027224 */ /* 0x000fce00078e0000 */
.L_x_14:
[C---:B-1----:R-:W-:Y:S02]  /*09a0*/  LEA R4, R2.reuse, UR10, 0x2 ;  /* 0x0000000a02047c11 */ /* 0x042fe4000f8e10ff */
[----:B------:R-:W-:Y:S02]  /*09b0*/  IADD3 R3, PT, PT, R3, 0x10, RZ ;  /* 0x0000001003037810 */ /* 0x000fe40007ffe0ff */
[----:B------:R-:W-:Y:S01]  /*09c0*/  IADD3 R2, PT, PT, R2, 0x800, RZ ;  /* 0x0000080002027810 */ /* 0x000fe20007ffe0ff */
[----:B------:R1:W-:Y:S01]  /*09d0*/  STS [R4+0x20], RZ ;  /* 0x000020ff04007388 */ /* 0x0003e20000000800 */
[----:B------:R-:W-:-:S03]  /*09e0*/  ISETP.NE.AND P0, PT, R3, R6, PT ;  /* 0x000000060300720c */ /* 0x000fc60003f05270 */
[----:B------:R1:W-:Y:S04]  /*09f0*/  STS [R4+0x220], RZ ;  /* 0x000220ff04007388 */ /* 0x0003e80000000800 */
        /* <DEDUP_REMOVED lines=13> */
[----:B------:R1:W-:Y:S01]  /*0ad0*/  STS [R4+0x1e20], RZ ;  /* 0x001e20ff04007388 */ /* 0x0003e20000000800 */
[----:B------:R-:W-:Y:S05]  /*0ae0*/  @P0 BRA `(.L_x_14) ;  /* 0xfffffffc00ac0947 */ /* 0x000fea000383ffff */
.L_x_13:
[----:B------:R-:W-:Y:S05]  /*0af0*/  BSYNC.RECONVERGENT B1 ;  /* 0x0000000000017941 */ /* 0x000fea0003800200 */
.L_x_12:
[----:B------:R-:W-:Y:S05]  /*0b00*/  @!P1 BRA `(.L_x_1) ;  /* 0x0000000000849947 */ /* 0x000fea0003800000 */
[----:B------:R-:W-:Y:S01]  /*0b10*/  ISETP.GE.U32.AND P0, PT, R5, 0x8, PT ;  /* 0x000000080500780c */ /* 0x000fe20003f06070 */
[----:B------:R-:W-:Y:S01]  /*0b20*/  BSSY.RECONVERGENT B1, `(.L_x_15) ;  /* 0x000000e000017945 */ /* 0x000fe20003800200 */
[----:B------:R-:W-:-:S04]  /*0b30*/  LOP3.LUT R9, R9, 0x7, RZ, 0xc0, !PT ;  /* 0x0000000709097812 */ /* 0x000fc800078ec0ff */
[----:B------:R-:W-:-:S07]  /*0b40*/  ISETP.NE.AND P1, PT, R9, RZ, PT ;  /* 0x000000ff0900720c */ /* 0x000fce0003f25270 */
[----:B------:R-:W-:Y:S06]  /*0b50*/  @!P0 BRA `(.L_x_16) ;  /* 0x0000000000288947 */ /* 0x000fec0003800000 */
[C---:B------:R-:W-:Y:S02]  /*0b60*/  LEA R3, R2.reuse, UR10, 0x2 ;  /* 0x0000000a02037c11 */ /* 0x040fe4000f8e10ff */
[----:B------:R-:W-:-:S03]  /*0b70*/  IADD3 R2, PT, PT, R2, 0x400, RZ ;  /* 0x0000040002027810 */ /* 0x000fc60007ffe0ff */
[----:B------:R2:W-:Y:S04]  /*0b80*/  STS [R3+0x20], RZ ;  /* 0x000020ff03007388 */ /* 0x0005e80000000800 */
[----:B------:R2:W-:Y:S04]  /*0b90*/  STS [R3+0x220], RZ ;  /* 0x000220ff03007388 */ /* 0x0005e80000000800 */
[----:B------:R2:W-:Y:S04]  /*0ba0*/  STS [R3+0x420], RZ ;  /* 0x000420ff03007388 */ /* 0x0005e80000000800 */
[----:B------:R2:W-:Y:S04]  /*0bb0*/  STS [R3+0x620], RZ ;  /* 0x000620ff03007388 */ /* 0x0005e80000000800 */
[----:B------:R2:W-:Y:S04]  /*0bc0*/  STS [R3+0x820], RZ ;  /* 0x000820ff03007388 */ /* 0x0005e80000000800 */
[----:B------:R2:W-:Y:S04]  /*0bd0*/  STS [R3+0xa20], RZ ;  /* 0x000a20ff03007388 */ /* 0x0005e80000000800 */
[----:B------:R2:W-:Y:S04]  /*0be0*/  STS [R3+0xc20], RZ ;  /* 0x000c20ff03007388 */ /* 0x0005e80000000800 */
[----:B------:R2:W-:Y:S02]  /*0bf0*/  STS [R3+0xe20], RZ ;  /* 0x000e20ff03007388 */ /* 0x0005e40000000800 */
.L_x_16:
[----:B------:R-:W-:Y:S05]  /*0c00*/  BSYNC.RECONVERGENT B1 ;  /* 0x0000000000017941 */ /* 0x000fea0003800200 */
.L_x_15:
[----:B------:R-:W-:Y:S05]  /*0c10*/  @!P1 BRA `(.L_x_1) ;  /* 0x0000000000409947 */ /* 0x000fea0003800000 */
[----:B------:R-:W-:Y:S02]  /*0c20*/  ISETP.GE.U32.AND P0, PT, R9, 0x4, PT ;  /* 0x000000040900780c */ /* 0x000fe40003f06070 */
[----:B------:R-:W-:-:S11]  /*0c30*/  ISETP.NE.AND P1, PT, R10, RZ, PT ;  /* 0x000000ff0a00720c */ /* 0x000fd60003f25270 */
[C---:B--2---:R-:W-:Y:S01]  /*0c40*/  @P0 LEA R3, R2.reuse, UR10, 0x2 ;  /* 0x0000000a02030c11 */ /* 0x044fe2000f8e10ff */
[----:B------:R-:W-:-:S04]  /*0c50*/  @P0 VIADD R2, R2, 0x200 ;  /* 0x0000020002020836 */ /* 0x000fc80000000000 */
[----:B------:R3:W-:Y:S04]  /*0c60*/  @P0 STS [R3+0x20], RZ ;  /* 0x000020ff03000388 */ /* 0x0007e80000000800 */
[----:B------:R3:W-:Y:S04]  /*0c70*/  @P0 STS [R3+0x220], RZ ;  /* 0x000220ff03000388 */ /* 0x0007e80000000800 */
[----:B------:R3:W-:Y:S04]  /*0c80*/  @P0 STS [R3+0x420], RZ ;  /* 0x000420ff03000388 */ /* 0x0007e80000000800 */
[----:B------:R3:W-:Y:S01]  /*0c90*/  @P0 STS [R3+0x620], RZ ;  /* 0x000620ff03000388 */ /* 0x0007e20000000800 */
[----:B------:R-:W-:Y:S05]  /*0ca0*/  @!P1 BRA `(.L_x_1) ;  /* 0x00000000001c9947 */ /* 0x000fea0003800000 */
[----:B---3--:R-:W-:-:S07]  /*0cb0*/  MOV R3, RZ ;  /* 0x000000ff00037202 */ /* 0x008fce0000000f00 */
.L_x_17:
[C---:B-1----:R-:W-:Y:S02]  /*0cc0*/  LEA R4, R2.reuse, UR10, 0x2 ;  /* 0x0000000a02047c11 */ /* 0x042fe4000f8e10ff */
[----:B------:R-:W-:Y:S02]  /*0cd0*/  IADD3 R3, PT, PT, R3, 0x1, RZ ;  /* 0x0000000103037810 */ /* 0x000fe40007ffe0ff */
[----:B------:R-:W-:Y:S01]  /*0ce0*/  IADD3 R2, PT, PT, R2, 0x80, RZ ;  /* 0x0000008002027810 */ /* 0x000fe20007ffe0ff */
[----:B------:R4:W-:Y:S01]  /*0cf0*/  STS [R4+0x20], RZ ;  /* 0x000020ff04007388 */ /* 0x0009e20000000800 */
[----:B------:R-:W-:-:S13]  /*0d00*/  ISETP.NE.AND P0, PT, R3, R10, PT ;  /* 0x0000000a0300720c */ /* 0x000fda0003f05270 */
[----:B----4-:R-:W-:Y:S05]  /*0d10*/  @P0 BRA `(.L_x_17) ;  /* 0xfffffffc00e80947 */ /* 0x010fea000383ffff */
.L_x_1:
[----:B------:R-:W-:Y:S05]  /*0d20*/  BSYNC.RECONVERGENT B0 ;  /* 0x0000000000007941 */ /* 0x000fea0003800200 */
.L_x_0:
[----:B------:R-:W-:Y:S01]  /*0d30*/  BAR.SYNC.DEFER_BLOCKING 0x0 ;  /* 0x0000000000007b1d */ /* 0x000fe20000010000 */
[----:B--23--:R-:W-:Y:S01]  /*0d40*/  LOP3.LUT R3, RZ, R0, RZ, 0x33, !PT ;  /* 0x00000000ff037212 */ /* 0x00cfe200078e33ff */
[----:B------:R-:W-:Y:S01]  /*0d50*/  IMAD.SHL.U32 R2, R0, 0x4, RZ ;  /* 0x0000000400027824 */ /* 0x000fe200078e00ff */
[----:B------:R-:W-:Y:S01]  /*0d60*/  MOV R9, UR4 ;  /* 0x0000000400097c02 */ /* 0x000fe20008000f00 */
[----:B0-----:R-:W-:Y:S01]  /*0d70*/  IMAD.MOV.U32 R7, RZ, RZ, RZ ;  /* 0x000000ffff077224 */ /* 0x001fe200078e00ff */
[----:B------:R-:W-:Y:S01]  /*0d80*/  IADD3 R3, PT, PT, R3, UR6, RZ ;  /* 0x0000000603037c10 */ /* 0x000fe2000fffe0ff */
[----:B------:R-:W0:Y:S01]  /*0d90*/  LDCU.64 UR8, c[0x0][0x388] ;  /* 0x00007100ff0877ac */ /* 0x000e220008000a00 */
[----:B------:R-:W-:Y:S02]  /*0da0*/  IADD3 R8, PT, PT, R2, 0x1000, R9 ;  /* 0x0000100002087810 */ /* 0x000fe40007ffe009 */
[----:B------:R-:W-:Y:S01]  /*0db0*/  LEA.HI R11, R3, 0x1, RZ, 0x19 ;  /* 0x00000001030b7811 */ /* 0x000fe200078fc8ff */
[----:B------:R-:W2:Y:S01]  /*0dc0*/  LDCU UR5, c[0x0][0x360] ;  /* 0x00006c00ff0577ac */ /* 0x000ea20008000800 */
[----:B-1----:R-:W-:-:S02]  /*0dd0*/  LOP3.LUT R4, R0, 0x1f, RZ, 0xc0, !PT ;  /* 0x0000001f00047812 */ /* 0x002fc400078ec0ff */
[C---:B------:R-:W-:Y:S01]  /*0de0*/  LOP3.LUT R10, R11.reuse, 0x3fffff0, RZ, 0xc0, !PT ;  /* 0x03fffff00b0a7812 */ /* 0x040fe200078ec0ff */
[----:B------:R-:W-:Y:S01]  /*0df0*/  UMOV UR4, URZ ;  /* 0x000000ff00047c82 */ /* 0x000fe20008000000 */
[C---:B------:R-:W-:Y:S02]  /*0e00*/  LOP3.LUT R9, R11.reuse, 0x7, RZ, 0xc0, !PT ;  /* 0x000000070b097812 */ /* 0x040fe400078ec0ff */
[----:B------:R-:W-:Y:S02]  /*0e10*/  LEA.HI R5, R0, UR10, RZ, 0x1d ;  /* 0x0000000a00057c11 */ /* 0x000fe4000f8fe8ff */
[----:B------:R-:W-:Y:S02]  /*0e20*/  MOV R6, 0xff800000 ;  /* 0xff80000000067802 */ /* 0x000fe40000000f00 */
[----:B------:R-:W-:Y:S02]  /*0e30*/  LOP3.LUT R11, R11, 0x3, RZ, 0xc0, !PT ;  /* 0x000000030b0b7812 */ /* 0x000fe400078ec0ff */
[----:B------:R-:W-:Y:S01]  /*0e40*/  IADD3 R10, PT, PT, -R10, RZ, RZ ;  /* 0x000000ff0a0a7210 */ /* 0x000fe20007ffe1ff */
[----:B0-----:R-:W-:-:S04]  /*0e50*/  UIADD3 UR7, UP0, UPT, UR8, 0x1000, URZ ;  /* 0x0000100008077890 */ /* 0x001fc8000ff1e0ff */
[----:B------:R-:W-:Y:S02]  /*0e60*/  UIADD3.X UR8, UPT, UPT, URZ, UR9, URZ, UP0, !UPT ;  /* 0x00000009ff087290 */ /* 0x000fe400087fe4ff */
[----:B--2---:R-:W-:-:S12]  /*0e70*/  USHF.R.U32.HI UR5, URZ, 0x5, UR5 ;  /* 0x00000005ff057899 */ /* 0x004fd80008011605 */
.L_x_38:
[----:B0-----:R-:W0:Y:S01]  /*0e80*/  LDC R13, c[0x0][0x3a4] ;  /* 0x0000e900ff0d7b82 */ /* 0x001e220000000800 */
[----:B------:R-:W-:Y:S01]  /*0e90*/  BSSY.RECONVERGENT B0, `(.L_x_18) ;  /* 0x00000a1000007945 */ /* 0x000fe20003800200 */
[----:B------:R-:W-:Y:S01]  /*0ea0*/  HFMA2 R16, -RZ, RZ, 0, 0 ;  /* 0x00000000ff107431 */ /* 0x000fe200000001ff */
[----:B0-----:R-:W-:-:S13]  /*0eb0*/  ISETP.GE.AND P0, PT, R0, R13, PT ;  /* 0x0000000d0000720c */ /* 0x001fda0003f06270 */
[----:B-1234-:R-:W-:Y:S05]  /*0ec0*/  @P0 BRA `(.L_x_19) ;  /* 0x0000000800740947 */ /* 0x01efea0003800000 */
[----:B------:R-:W-:Y:S01]  /*0ed0*/  ISETP.GE.U32.AND P1, PT, R3, 0x780, PT ;  /* 0x000007800300780c */ /* 0x000fe20003f26070 */
[----:B------:R-:W-:Y:S01]  /*0ee0*/  BSSY.RECONVERGENT B1, `(.L_x_20) ;  /* 0x0000042000017945 */ /* 0x000fe20003800200 */
[----:B------:R-:W-:Y:S01]  /*0ef0*/  MOV R16, RZ ;  /* 0x000000ff00107202 */ /* 0x000fe20000000f00 */
[----:B------:R-:W-:-:S10]  /*0f00*/  IMAD.MOV.U32 R12, RZ, RZ, R0 ;  /* 0x000000ffff0c7224 */ /* 0x000fd400078e0000 */
[----:B------:R-:W-:Y:S05]  /*0f10*/  @!P1 BRA `(.L_x_21) ;  /* 0x0000000000f89947 */ /* 0x000fea0003800000 */
[--C-:B------:R-:W-:Y:S01]  /*0f20*/  IMAD R19, R13, UR4, R0.reuse ;  /* 0x000000040d137c24 */ /* 0x100fe2000f8e0200 */
[----:B------:R-:W-:Y:S01]  /*0f30*/  MOV R16, RZ ;  /* 0x000000ff00107202 */ /* 0x000fe20000000f00 */
[----:B------:R-:W-:Y:S01]  /*0f40*/  IMAD.MOV.U32 R12, RZ, RZ, R0 ;  /* 0x000000ffff0c7224 */ /* 0x000fe200078e0000 */
[----:B------:R-:W-:Y:S02]  /*0f50*/  MOV R17, R8 ;  /* 0x0000000800117202 */ /* 0x000fe40000000f00 */
[----:B------:R-:W-:-:S07]  /*0f60*/  MOV R18, R10 ;  /* 0x0000000a00127202 */ /* 0x000fce0000000f00 */
.L_x_22:
[----:B------:R-:W-:Y:S01]  /*0f70*/  MOV R14, UR7 ;  /* 0x00000007000e7c02 */ /* 0x000fe20008000f00 */
[----:B------:R-:W0:Y:S01]  /*0f80*/  LDS R23, [R17+-0x1000] ;  /* 0xfff0000011177984 */ /* 0x000e220000000800 */
[----:B------:R-:W-:-:S03]  /*0f90*/  MOV R15, UR8 ;  /* 0x00000008000f7c02 */ /* 0x000fc60008000f00 */
[----:B------:R-:W1:Y:S01]  /*0fa0*/  LDS R26, [R17+-0xe00] ;  /* 0xfff20000111a7984 */ /* 0x000e620000000800 */
[----:B------:R-:W-:-:S03]  /*0fb0*/  IMAD.WIDE R14, R19, 0x4, R14 ;  /* 0x00000004130e7825 */ /* 0x000fc600078e020e */
[----:B------:R-:W-:Y:S04]  /*0fc0*/  LDS R28, [R17+-0x400] ;  /* 0xfffc0000111c7984 */ /* 0x000fe80000000800 */
[----:B------:R-:W0:Y:S04]  /*0fd0*/  LDG.E.CONSTANT R24, desc[UR12][R14.64+-0x1000] ;  /* 0xfff0000c0e187981 */ /* 0x000e28000c1e9900 */
[----:B------:R-:W1:Y:S04]  /*0fe0*/  LDG.E.CONSTANT R25, desc[UR12][R14.64+-0xe00] ;  /* 0xfff2000c0e197981 */ /* 0x000e68000c1e9900 */
[----:B------:R-:W2:Y:S04]  /*0ff0*/  LDG.E.CONSTANT R22, desc[UR12][R14.64+-0xc00] ;  /* 0xfff4000c0e167981 */ /* 0x000ea8000c1e9900 */
[----:B------:R-:W3:Y:S04]  /*1000*/  LDG.E.CONSTANT R20, desc[UR12][R14.64+-0xa00] ;  /* 0xfff6000c0e147981 */ /* 0x000ee8000c1e9900 */
[----:B------:R-:W4:Y:S04]  /*1010*/  LDG.E.CONSTANT R21, desc[UR12][R14.64+-0x800] ;  /* 0xfff8000c0e157981 */ /* 0x000f28000c1e9900 */
[----:B------:R-:W-:Y:S01]  /*1020*/  LDS R29, [R17+0x600] ;  /* 0x00060000111d7984 */ /* 0x000fe20000000800 */
[----:B0-----:R-:W-:-:S03]  /*1030*/  FFMA R23, R23, R24, R16 ;  /* 0x0000001817177223 */ /* 0x001fc60000000010 */
[----:B------:R-:W5:Y:S01]  /*1040*/  LDG.E.CONSTANT R16, desc[UR12][R14.64+-0x600] ;  /* 0xfffa000c0e107981 */ /* 0x000f62000c1e9900 */
[----:B-1----:R-:W-:-:S03]  /*1050*/  FFMA R25, R26, R25, R23 ;  /* 0x000000191a197223 */ /* 0x002fc60000000017 */
[----:B------:R-:W2:Y:S04]  /*1060*/  LDS R26, [R17+-0xc00] ;  /* 0xfff40000111a7984 */ /* 0x000ea80000000800 */
[----:B------:R-:W5:Y:S04]  /*1070*/  LDG.E.CONSTANT R24, desc[UR12][R14.64+-0x400] ;  /* 0xfffc000c0e187981 */ /* 0x000f68000c1e9900 */
[----:B------:R-:W5:Y:S01]  /*1080*/  LDG.E.CONSTANT R23, desc[UR12][R14.64+-0x200] ;  /* 0xfffe000c0e177981 */ /* 0x000f62000c1e9900 */
[----:B--2---:R-:W-:-:S03]  /*1090*/  FFMA R25, R26, R22, R25 ;  /* 0x000000161a197223 */ /* 0x004fc60000000019 */
[----:B------:R-:W2:Y:S04]  /*10a0*/  LDG.E.CONSTANT R22, desc[UR12][R14.64] ;  /* 0x0000000c0e167981 */ /* 0x000ea8000c1e9900 */
[----:B------:R-:W3:Y:S02]  /*10b0*/  LDS R26, [R17+-0xa00] ;  /* 0xfff60000111a7984 */ /* 0x000ee40000000800 */
[----:B---3--:R-:W-:Y:S02]  /*10c0*/  FFMA R20, R26, R20, R25 ;  /* 0x000000141a147223 */ /* 0x008fe40000000019 */
[----:B------:R-:W4:Y:S04]  /*10d0*/  LDS R25, [R17+-0x800] ;  /* 0xfff8000011197984 */ /* 0x000f280000000800 */
[----:B------:R-:W5:Y:S01]  /*10e0*/  LDS R26, [R17+-0x600] ;  /* 0xfffa0000111a7984 */ /* 0x000f620000000800 */
[----:B----4-:R-:W-:-:S03]  /*10f0*/  FFMA R21, R25, R21, R20 ;  /* 0x0000001519157223 */ /* 0x010fc60000000014 */
[----:B------:R-:W3:Y:S04]  /*1100*/  LDG.E.CONSTANT R20, desc[UR12][R14.64+0x200] ;  /* 0x0002000c0e147981 */ /* 0x000ee8000c1e9900 */
[----:B------:R-:W0:Y:S01]  /*1110*/  LDS R25, [R17+-0x200] ;  /* 0xfffe000011197984 */ /* 0x000e220000000800 */
[----:B-----5:R-:W-:-:S03]  /*1120*/  FFMA R21, R26, R16, R21 ;  /* 0x000000101a157223 */ /* 0x020fc60000000015 */
[----:B------:R-:W4:Y:S04]  /*1130*/  LDG.E.CONSTANT R16, desc[UR12][R14.64+0x400] ;  /* 0x0004000c0e107981 */ /* 0x000f28000c1e9900 */
[----:B------:R-:W2:Y:S01]  /*1140*/  LDS R26, [R17] ;  /* 0x00000000111a7984 */ /* 0x000ea20000000800 */
[----:B------:R-:W-:-:S03]  /*1150*/  FFMA R24, R28, R24, R21 ;  /* 0x000000181c187223 */ /* 0x000fc60000000015 */
[----:B------:R-:W5:Y:S01]  /*1160*/  LDG.E.CONSTANT R21, desc[UR12][R14.64+0x600] ;  /* 0x0006000c0e157981 */ /* 0x000f62000c1e9900 */
[----:B0-----:R-:W-:-:S03]  /*1170*/  FFMA R25, R25, R23, R24 ;  /* 0x0000001719197223 */ /* 0x001fc60000000018 */
[----:B------:R-:W5:Y:S04]  /*1180*/  LDG.E.CONSTANT R23, desc[UR12][R14.64+0x800] ;  /* 0x0008000c0e177981 */ /* 0x000f68000c1e9900 */
[----:B------:R-:W5:Y:S01]  /*1190*/  LDG.E.CONSTANT R24, desc[UR12][R14.64+0xa00] ;  /* 0x000a000c0e187981 */ /* 0x000f62000c1e9900 */
[----:B--2---:R-:W-:-:S03]  /*11a0*/  FFMA R27, R26, R22, R25 ;  /* 0x000000161a1b7223 */ /* 0x004fc60000000019 */
[----:B------:R-:W2:Y:S04]  /*11b0*/  LDG.E.CONSTANT R22, desc[UR12][R14.64+0xc00] ;  /* 0x000c000c0e167981 */ /* 0x000ea8000c1e9900 */
[----:B------:R-:W2:Y:S01]  /*11c0*/  LDG.E.CONSTANT R25, desc[UR12][R14.64+0xe00] ;  /* 0x000e000c0e197981 */ /* 0x000ea2000c1e9900 */
[----:B------:R-:W-:Y:S01]  /*11d0*/  IADD3 R18, PT, PT, R18, 0x10, RZ ;  /* 0x0000001012127810 */ /* 0x000fe20007ffe0ff */
[----:B------:R-:W-:Y:S01]  /*11e0*/  VIADD R12, R12, 0x800 ;  /* 0x000008000c0c7836 */ /* 0x000fe20000000000 */
[----:B------:R-:W-:Y:S01]  /*11f0*/  IADD3 R19, PT, PT, R19, 0x800, RZ ;  /* 0x0000080013137810 */ /* 0x000fe20007ffe0ff */
[----:B------:R-:W3:Y:S01]  /*1200*/  LDS R26, [R17+0x200] ;  /* 0x00020000111a7984 */ /* 0x000ee20000000800 */
[----:B------:R-:W-:Y:S01]  /*1210*/  ISETP.NE.AND P1, PT, R18, RZ, PT ;  /* 0x000000ff1200720c */ /* 0x000fe20003f25270 */
[----:B---3--:R-:W-:-:S02]  /*1220*/  FFMA R27, R26, R20, R27 ;  /* 0x000000141a1b7223 */ /* 0x008fc4000000001b */
[----:B------:R-:W4:Y:S04]  /*1230*/  LDS R20, [R17+0x400] ;  /* 0x0004000011147984 */ /* 0x000f280000000800 */
[----:B------:R-:W-:Y:S01]  /*1240*/  LDS R26, [R17+0xc00] ;  /* 0x000c0000111a7984 */ /* 0x000fe20000000800 */
[----:B----4-:R-:W-:-:S03]  /*1250*/  FFMA R16, R20, R16, R27 ;  /* 0x0000001014107223 */ /* 0x010fc6000000001b */
[----:B------:R-:W0:Y:S04]  /*1260*/  LDS R27, [R17+0x800] ;  /* 0x00080000111b7984 */ /* 0x000e280000000800 */
[----:B------:R-:W1:Y:S01]  /*1270*/  LDS R20, [R17+0xa00] ;  /* 0x000a000011147984 */ /* 0x000e620000000800 */
[----:B-----5:R-:W-:-:S03]  /*1280*/  FFMA R16, R29, R21, R16 ;  /* 0x000000151d107223 */ /* 0x020fc60000000010 */
[----:B------:R3:W4:Y:S02]  /*1290*/  LDS R21, [R17+0xe00] ;  /* 0x000e000011157984 */ /* 0x0007240000000800 */
[----:B---3--:R-:W-:Y:S01]  /*12a0*/  IADD3 R17, PT, PT, R17, 0x2000, RZ ;  /* 0x0000200011117810 */ /* 0x008fe20007ffe0ff */
[----:B0-----:R-:W-:-:S04]  /*12b0*/  FFMA R23, R27, R23, R16 ;  /* 0x000000171b177223 */ /* 0x001fc80000000010 */
[----:B-1----:R-:W-:-:S04]  /*12c0*/  FFMA R23, R20, R24, R23 ;  /* 0x0000001814177223 */ /* 0x002fc80000000017 */
[----:B--2---:R-:W-:-:S04]  /*12d0*/  FFMA R22, R26, R22, R23 ;  /* 0x000000161a167223 */ /* 0x004fc80000000017 */
[----:B----4-:R-:W-:Y:S01]  /*12e0*/  FFMA R16, R21, R25, R22 ;  /* 0x0000001915107223 */ /* 0x010fe20000000016 */
[----:B------:R-:W-:Y:S06]  /*12f0*/  @P1 BRA `(.L_x_22) ;  /* 0xfffffffc001c1947 */ /* 0x000fec000383ffff */
.L_x_21:
[----:B------:R-:W-:Y:S05]  /*1300*/  BSYNC.RECONVERGENT B1 ;  /* 0x0000000000017941 */ /* 0x000fea0003800200 */
.L_x_20:
[----:B------:R-:W-:-:S04]  /*1310*/  LEA.HI R14, R3, 0x1, RZ, 0x19 ;  /* 0x00000001030e7811 */ /* 0x000fc800078fc8ff */
[----:B------:R-:W-:-:S04]  /*1320*/  LOP3.LUT R14, R14, 0xf, RZ, 0xc0, !PT ;  /* 0x0000000f0e0e7812 */ /* 0x000fc800078ec0ff */
[----:B------:R-:W-:-:S13]  /*1330*/  ISETP.NE.AND P1, PT, R14, RZ, PT ;  /* 0x000000ff0e00720c */ /* 0x000fda0003f25270 */
[----:B------:R-:W-:Y:S05]  /*1340*/  @!P1 BRA `(.L_x_19) ;  /* 0x0000000400549947 */ /* 0x000fea0003800000 */
[----:B------:R-:W-:Y:S01]  /*1350*/  IADD3 R14, PT, PT, R14, -0x1, RZ ;  /* 0xffffffff0e0e7810 */ /* 0x000fe20007ffe0ff */
[----:B------:R-:W-:Y:S01]  /*1360*/  BSSY.RECONVERGENT B1, `(.L_x_23) ;  /* 0x0000024000017945 */ /* 0x000fe20003800200 */
[----:B------:R-:W-:Y:S02]  /*1370*/  ISETP.NE.AND P2, PT, R9, RZ, PT ;  /* 0x000000ff0900720c */ /* 0x000fe40003f45270 */
[----:B------:R-:W-:-:S13]  /*1380*/  ISETP.GE.U32.AND P1, PT, R14, 0x7, PT ;  /* 0x000000070e00780c */ /* 0x000fda0003f26070 */
[----:B------:R-:W-:Y:S05]  /*1390*/  @!P1 BRA `(.L_x_24) ;  /* 0x0000000000809947 */ /* 0x000fea0003800000 */
[----:B------:R-:W0:Y:S01]  /*13a0*/  LDC.64 R14, c[0x0][0x388] ;  /* 0x0000e200ff0e7b82 */ /* 0x000e220000000a00 */
[----:B------:R-:W-:-:S04]  /*13b0*/  IMAD R17, R13, UR4, R12 ;  /* 0x000000040d117c24 */ /* 0x000fc8000f8e020c */
[----:B0-----:R-:W-:-:S05]  /*13c0*/  IMAD.WIDE R14, R17, 0x4, R14 ;  /* 0x00000004110e7825 */ /* 0x001fca00078e020e */
[----:B------:R-:W2:Y:S04]  /*13d0*/  LDG.E.CONSTANT R26, desc[UR12][R14.64] ;  /* 0x0000000c0e1a7981 */ /* 0x000ea8000c1e9900 */
[----:B------:R-:W3:Y:S04]  /*13e0*/  LDG.E.CONSTANT R24, desc[UR12][R14.64+0x200] ;  /* 0x0002000c0e187981 */ /* 0x000ee8000c1e9900 */
[----:B------:R-:W4:Y:S04]  /*13f0*/  LDG.E.CONSTANT R20, desc[UR12][R14.64+0x400] ;  /* 0x0004000c0e147981 */ /* 0x000f28000c1e9900 */
[----:B------:R-:W5:Y:S04]  /*1400*/  LDG.E.CONSTANT R17, desc[UR12][R14.64+0x600] ;  /* 0x0006000c0e117981 */ /* 0x000f68000c1e9900 */
[----:B------:R-:W5:Y:S04]  /*1410*/  LDG.E.CONSTANT R21, desc[UR12][R14.64+0x800] ;  /* 0x0008000c0e157981 */ /* 0x000f68000c1e9900 */
[----:B------:R-:W5:Y:S04]  /*1420*/  LDG.E.CONSTANT R19, desc[UR12][R14.64+0xa00] ;  /* 0x000a000c0e137981 */ /* 0x000f68000c1e9900 */
[----:B------:R-:W5:Y:S04]  /*1430*/  LDG.E.CONSTANT R18, desc[UR12][R14.64+0xc00] ;  /* 0x000c000c0e127981 */ /* 0x000f68000c1e9900 */
[----:B------:R0:W5:Y:S01]  /*1440*/  LDG.E.CONSTANT R22, desc[UR12][R14.64+0xe00] ;  /* 0x000e000c0e167981 */ /* 0x000162000c1e9900 */
[----:B------:R-:W1:Y:S01]  /*1450*/  S2UR UR9, SR_CgaCtaId ;  /* 0x00000000000979c3 */ /* 0x000e620000008800 */
[----:B------:R-:W-:-:S02]  /*1460*/  UMOV UR6, 0x400 ;  /* 0x0000040000067882 */ /* 0x000fc40000000000 */
[----:B-1----:R-:W-:-:S06]  /*1470*/  ULEA UR6, UR9, UR6, 0x18 ;  /* 0x0000000609067291 */ /* 0x002fcc000f8ec0ff */
[C---:B------:R-:W-:Y:S01]  /*1480*/  LEA R23, R12.reuse, UR6, 0x2 ;  /* 0x000000060c177c11 */ /* 0x040fe2000f8e10ff */
[----:B------:R-:W-:-:S04]  /*1490*/  VIADD R12, R12, 0x400 ;  /* 0x000004000c0c7836 */ /* 0x000fc80000000000 */
[----:B------:R-:W2:Y:S04]  /*14a0*/  LDS R25, [R23] ;  /* 0x0000000017197984 */ /* 0x000ea80000000800 */
[----:B------:R-:W3:Y:S04]  /*14b0*/  LDS R28, [R23+0x200] ;  /* 0x00020000171c7984 */ /* 0x000ee80000000800 */
[----:B0-----:R-:W-:Y:S04]  /*14c0*/  LDS R15, [R23+0x800] ;  /* 0x00080000170f7984 */ /* 0x001fe80000000800 */
[----:B------:R-:W-:Y:S01]  /*14d0*/  LDS R14, [R23+0xa00] ;  /* 0x000a0000170e7984 */ /* 0x000fe20000000800 */
[----:B--2---:R-:W-:-:S03]  /*14e0*/  FFMA R25, R25, R26, R16 ;  /* 0x0000001a19197223 */ /* 0x004fc60000000010 */
[----:B------:R-:W4:Y:S01]  /*14f0*/  LDS R26, [R23+0x400] ;  /* 0x00040000171a7984 */ /* 0x000f220000000800 */
[----:B---3--:R-:W-:-:S03]  /*1500*/  FFMA R25, R28, R24, R25 ;  /* 0x000000181c197223 */ /* 0x008fc60000000019 */
[----:B------:R-:W5:Y:S04]  /*1510*/  LDS R16, [R23+0x600] ;  /* 0x0006000017107984 */ /* 0x000f680000000800 */
[----:B------:R-:W-:Y:S01]  /*1520*/  LDS R24, [R23+0xe00] ;  /* 0x000e000017187984 */ /* 0x000fe20000000800 */
[----:B----4-:R-:W-:-:S03]  /*1530*/  FFMA R25, R26, R20, R25 ;  /* 0x000000141a197223 */ /* 0x010fc60000000019 */
[----:B------:R-:W0:Y:S01]  /*1540*/  LDS R20, [R23+0xc00] ;  /* 0x000c000017147984 */ /* 0x000e220000000800 */
[----:B-----5:R-:W-:-:S04]  /*1550*/  FFMA R16, R16, R17, R25 ;  /* 0x0000001110107223 */ /* 0x020fc80000000019 */
[----:B------:R-:W-:-:S04]  /*1560*/  FFMA R15, R15, R21, R16 ;  /* 0x000000150f0f7223 */ /* 0x000fc80000000010 */
[----:B------:R-:W-:-:S04]  /*1570*/  FFMA R15, R14, R19, R15 ;  /* 0x000000130e0f7223 */ /* 0x000fc8000000000f */
[----:B0-----:R-:W-:-:S04]  /*1580*/  FFMA R15, R20, R18, R15 ;  /* 0x00000012140f7223 */ /* 0x001fc8000000000f */
[----:B------:R-:W-:-:S07]  /*1590*/  FFMA R16, R24, R22, R15 ;  /* 0x0000001618107223 */ /* 0x000fce000000000f */
.L_x_24:
[----:B------:R-:W-:Y:S05]  /*15a0*/  BSYNC.RECONVERGENT B1 ;  /* 0x0000000000017941 */ /* 0x000fea0003800200 */
.L_x_23:
        /* <DEDUP_REMOVED lines=12> */
[----:B------:R-:W5:Y:S01]  /*1670*/  LDG.E.CONSTANT R24, desc[UR12][R14.64+0x600] ;  /* 0x0006000c0e187981 */ /* 0x000f62000c1e9900 */
[----:B------:R-:W0:Y:S01]  /*1680*/  S2UR UR9, SR_CgaCtaId ;  /* 0x00000000000979c3 */ /* 0x000e220000008800 */
[----:B------:R-:W-:-:S02]  /*1690*/  UMOV UR6, 0x400 ;  /* 0x0000040000067882 */ /* 0x000fc40000000000 */
[----:B0-----:R-:W-:-:S06]  /*16a0*/  ULEA UR6, UR9, UR6, 0x18 ;  /* 0x0000000609067291 */ /* 0x001fcc000f8ec0ff */
[C---:B------:R-:W-:Y:S02]  /*16b0*/  LEA R17, R12.reuse, UR6, 0x2 ;  /* 0x000000060c117c11 */ /* 0x040fe4000f8e10ff */
[----:B------:R-:W-:-:S03]  /*16c0*/  IADD3 R12, PT, PT, R12, 0x200, RZ ;  /* 0x000002000c0c7810 */ /* 0x000fc60007ffe0ff */
[----:B------:R-:W2:Y:S04]  /*16d0*/  LDS R19, [R17] ;  /* 0x0000000011137984 */ /* 0x000ea80000000800 */
[----:B------:R-:W3:Y:S04]  /*16e0*/  LDS R21, [R17+0x200] ;  /* 0x0002000011157984 */ /* 0x000ee80000000800 */
[----:B------:R-:W4:Y:S04]  /*16f0*/  LDS R23, [R17+0x400] ;  /* 0x0004000011177984 */ /* 0x000f280000000800 */
[----:B------:R-:W5:Y:S01]  /*1700*/  LDS R25, [R17+0x600] ;  /* 0x0006000011197984 */ /* 0x000f620000000800 */
[----:B--2---:R-:W-:-:S04]  /*1710*/  FFMA R18, R19, R18, R16 ;  /* 0x0000001213127223 */ /* 0x004fc80000000010 */
[----:B---3--:R-:W-:-:S04]  /*1720*/  FFMA R18, R21, R20, R18 ;  /* 0x0000001415127223 */ /* 0x008fc80000000012 */
[----:B----4-:R-:W-:-:S04]  /*1730*/  FFMA R18, R23, R22, R18 ;  /* 0x0000001617127223 */ /* 0x010fc80000000012 */
[----:B-----5:R-:W-:-:S07]  /*1740*/  FFMA R16, R25, R24, R18 ;  /* 0x0000001819107223 */ /* 0x020fce0000000012 */
.L_x_26:
[----:B------:R-:W-:Y:S05]  /*1750*/  BSYNC.RECONVERGENT B1 ;  /* 0x0000000000017941 */ /* 0x000fea0003800200 */
.L_x_25:
[----:B------:R-:W-:Y:S05]  /*1760*/  @!P2 BRA `(.L_x_19) ;  /* 0x00000000004ca947 */ /* 0x000fea0003800000 */
[----:B------:R-:W0:Y:S01]  /*1770*/  LDC.64 R14, c[0x0][0x388] ;  /* 0x0000e200ff0e7b82 */ /* 0x000e220000000a00 */
[----:B------:R-:W-:-:S04]  /*1780*/  IMAD R17, R13, UR4, R12 ;  /* 0x000000040d117c24 */ /* 0x000fc8000f8e020c */
[----:B0-----:R-:W-:-:S05]  /*1790*/  IMAD.WIDE R14, R17, 0x4, R14 ;  /* 0x00000004110e7825 */ /* 0x001fca00078e020e */
[----:B------:R-:W2:Y:S01]  /*17a0*/  LDG.E.CONSTANT R18, desc[UR12][R14.64] ;  /* 0x0000000c0e127981 */ /* 0x000ea2000c1e9900 */
[----:B------:R-:W0:Y:S01]  /*17b0*/  S2UR UR9, SR_CgaCtaId ;  /* 0x00000000000979c3 */ /* 0x000e220000008800 */
[----:B------:R-:W-:Y:S01]  /*17c0*/  UMOV UR6, 0x400 ;  /* 0x0000040000067882 */ /* 0x000fe20000000000 */
[----:B------:R-:W-:Y:S01]  /*17d0*/  ISETP.NE.AND P1, PT, R11, 0x1, PT ;  /* 0x000000010b00780c */ /* 0x000fe20003f25270 */
[----:B0-----:R-:W-:-:S06]  /*17e0*/  ULEA UR6, UR9, UR6, 0x18 ;  /* 0x0000000609067291 */ /* 0x001fcc000f8ec0ff */
[----:B------:R-:W-:-:S05]  /*17f0*/  LEA R20, R12, UR6, 0x2 ;  /* 0x000000060c147c11 */ /* 0x000fca000f8e10ff */
[----:B------:R-:W2:Y:S02]  /*1800*/  LDS R17, [R20] ;  /* 0x0000000014117984 */ /* 0x000ea40000000800 */
[----:B--2---:R-:W-:Y:S01]  /*1810*/  FFMA R16, R17, R18, R16 ;  /* 0x0000001211107223 */ /* 0x004fe20000000010 */
[----:B------:R-:W-:Y:S06]  /*1820*/  @!P1 BRA `(.L_x_19) ;  /* 0x00000000001c9947 */ /* 0x000fec0003800000 */
[----:B------:R-:W-:Y:S01]  /*1830*/  ISETP.NE.AND P1, PT, R11, 0x2, PT ;  /* 0x000000020b00780c */ /* 0x000fe20003f25270 */
[----:B------:R-:W2:Y:S04]  /*1840*/  LDG.E.CONSTANT R12, desc[UR12][R14.64+0x200] ;  /* 0x0002000c0e0c7981 */ /* 0x000ea8000c1e9900 */
[----:B------:R-:W2:Y:S08]  /*1850*/  LDS R17, [R20+0x200] ;  /* 0x0002000014117984 */ /* 0x000eb00000000800 */
[----:B------:R-:W3:Y:S04]  /*1860*/  @P1 LDG.E.CONSTANT R18, desc[UR12][R14.64+0x400] ;  /* 0x0004000c0e121981 */ /* 0x000ee8000c1e9900 */
[----:B------:R-:W3:Y:S01]  /*1870*/  @P1 LDS R19, [R20+0x400] ;  /* 0x0004000014131984 */ /* 0x000ee20000000800 */
[----:B--2---:R-:W-:-:S04]  /*1880*/  FFMA R16, R17, R12, R16 ;  /* 0x0000000c11107223 */ /* 0x004fc80000000010 */
[----:B---3--:R-:W-:-:S07]  /*1890*/  @P1 FFMA R16, R19, R18, R16 ;  /* 0x0000001213101223 */ /* 0x008fce0000000010 */
.L_x_19:
[----:B------:R-:W-:Y:S05]  /*18a0*/  BSYNC.RECONVERGENT B0 ;  /* 0x0000000000007941 */ /* 0x000fea0003800200 */
.L_x_18:
[----:B------:R-:W0:Y:S01]  /*18b0*/  SHFL.DOWN PT, R15, R16, 0x10, 0x1f ;  /* 0x0a001f00100f7f89 */ /* 0x000e2200000e0000 */
[----:B------:R-:W-:Y:S02]  /*18c0*/  ISETP.NE.AND P1, PT, R4, RZ, PT ;  /* 0x000000ff0400720c */ /* 0x000fe40003f25270 */
[----:B------:R-:W-:Y:S02]  /*18d0*/  ISETP.GE.U32.AND P2, PT, R0, UR5, PT ;  /* 0x0000000500007c0c */ /* 0x000fe4000bf46070 */
[----:B------:R-:W-:Y:S01]  /*18e0*/  LOP3.LUT R18, R2, 0x7c, RZ, 0xc0, !PT ;  /* 0x0000007c02127812 */ /* 0x000fe200078ec0ff */
[----:B0-----:R-:W-:-:S05]  /*18f0*/  FADD R15, R15, R16 ;  /* 0x000000100f0f7221 */ /* 0x001fca0000000000 */
[----:B------:R-:W0:Y:S02]  /*1900*/  SHFL.DOWN PT, R12, R15, 0x8, 0x1f ;  /* 0x09001f000f0c7f89 */ /* 0x000e2400000e0000 */
[----:B0-----:R-:W-:Y:S01]  /*1910*/  FADD R12, R15, R12 ;  /* 0x0000000c0f0c7221 */ /* 0x001fe20000000000 */
[----:B------:R-:W-:-:S04]  /*1920*/  HFMA2 R15, -RZ, RZ, 0, 0 ;  /* 0x00000000ff0f7431 */ /* 0x000fc800000001ff */
[----:B------:R-:W0:Y:S02]  /*1930*/  SHFL.DOWN PT, R17, R12, 0x4, 0x1f ;  /* 0x08801f000c117f89 */ /* 0x000e2400000e0000 */
[----:B0-----:R-:W-:-:S05]  /*1940*/  FADD R17, R12, R17 ;  /* 0x000000110c117221 */ /* 0x001fca0000000000 */
[----:B------:R-:W0:Y:S02]  /*1950*/  SHFL.DOWN PT, R14, R17, 0x2, 0x1f ;  /* 0x08401f00110e7f89 */ /* 0x000e2400000e0000 */
[----:B0-----:R-:W-:-:S05]  /*1960*/  FADD R14, R17, R14 ;  /* 0x0000000e110e7221 */ /* 0x001fca0000000000 */
[----:B------:R-:W0:Y:S02]  /*1970*/  SHFL.DOWN PT, R19, R14, 0x1, 0x1f ;  /* 0x08201f000e137f89 */ /* 0x000e2400000e0000 */
[----:B0-----:R-:W-:-:S05]  /*1980*/  FADD R16, R14, R19 ;  /* 0x000000130e107221 */ /* 0x001fca0000000000 */
[----:B------:R0:W-:Y:S01]  /*1990*/  @!P1 STS [R5], R16 ;  /* 0x0000001005009388 */ /* 0x0001e20000000800 */
[----:B------:R-:W-:Y:S01]  /*19a0*/  BAR.SYNC.DEFER_BLOCKING 0x0 ;  /* 0x0000000000007b1d */ /* 0x000fe20000010000 */
[----:B------:R-:W-:-:S05]  /*19b0*/  ISETP.GT.U32.AND P1, PT, R0, 0x1f, PT ;  /* 0x0000001f0000780c */ /* 0x000fca0003f24070 */
[----:B------:R0:W1:Y:S08]  /*19c0*/  @!P2 LDS R15, [R18+UR10] ;  /* 0x0000000a120fa984 */ /* 0x0000700008000800 */
[----:B0-----:R-:W-:Y:S05]  /*19d0*/  @P1 BRA `(.L_x_27) ;  /* 0x0000000000301947 */ /* 0x001fea0003800000 */
[----:B------:R-:W-:-:S03]  /*19e0*/  UMOV UR6, 0xffffffff ;  /* 0xffffffff00067882 */ /* 0x000fc60000000000 */
[----:B------:R-:W-:Y:S05]  /*19f0*/  BRA.DIV UR6, `(.L_x_28) ;  /* 0x0000001a06107947 */ /* 0x000fea000b800000 */
[----:B-1----:R-:W0:Y:S02]  /*1a00*/  SHFL.DOWN PT, R12, R15, 0x10, 0x1f ;  /* 0x0a001f000f0c7f89 */ /* 0x002e2400000e0000 */
[----:B0-----:R-:W-:-:S05]  /*1a10*/  FADD R12, R15, R12 ;  /* 0x0000000c0f0c7221 */ /* 0x001fca0000000000 */
[----:B------:R-:W0:Y:S02]  /*1a20*/  SHFL.DOWN PT, R17, R12, 0x8, 0x1f ;  /* 0x09001f000c117f89 */ /* 0x000e2400000e0000 */
[----:B0-----:R-:W-:-:S05]  /*1a30*/  FADD R17, R12, R17 ;  /* 0x000000110c117221 */ /* 0x001fca0000000000 */
[----:B------:R-:W0:Y:S02]  /*1a40*/  SHFL.DOWN PT, R14, R17, 0x4, 0x1f ;  /* 0x08801f00110e7f89 */ /* 0x000e2400000e0000 */
[----:B0-----:R-:W-:-:S05]  /*1a50*/  FADD R14, R17, R14 ;  /* 0x0000000e110e7221 */ /* 0x001fca0000000000 */
[----:B------:R-:W0:Y:S02]  /*1a60*/  SHFL.DOWN PT, R19, R14, 0x2, 0x1f ;  /* 0x08401f000e137f89 */ /* 0x000e2400000e0000 */
[----:B0-----:R-:W-:-:S05]  /*1a70*/  FADD R19, R14, R19 ;  /* 0x000000130e137221 */ /* 0x001fca0000000000 */
[----:B------:R0:W1:Y:S02]  /*1a80*/  SHFL.DOWN PT, R16, R19, 0x1, 0x1f ;  /* 0x08201f0013107f89 */ /* 0x00006400000e0000 */
.L_x_58:
[----:B-1----:R-:W-:-:S07]  /*1a90*/  FADD R15, R19, R16 ;  /* 0x00000010130f7221 */ /* 0x002fce0000000000 */
.L_x_27:
[----:B------:R-:W-:Y:S05]  /*1aa0*/  WARPSYNC.ALL ;  /* 0x0000000000007948 */ /* 0x000fea0003800000 */
[----:B------:R-:W-:-:S13]  /*1ab0*/  ISETP.NE.AND P1, PT, R0, RZ, PT ;  /* 0x000000ff0000720c */ /* 0x000fda0003f25270 */
[----:B------:R-:W1:Y:S01]  /*1ac0*/  @!P1 LDC R12, c[0x0][0x3a8] ;  /* 0x0000ea00ff0c9b82 */ /* 0x000e620000000800 */
[----:B------:R-:W-:Y:S01]  /*1ad0*/  IMAD.MOV.U32 R17, RZ, RZ, 0x3bbb989d ;  /* 0x3bbb989dff117424 */ /* 0x000fe200078e00ff */
[----:B0-----:R-:W-:Y:S01]  /*1ae0*/  MOV R19, 0x437c0000 ;  /* 0x437c000000137802 */ /* 0x001fe20000000f00 */
[----:B------:R-:W-:Y:S01]  /*1af0*/  BSSY.RECONVERGENT B0, `(.L_x_29) ;  /* 0x00000f4000007945 */ /* 0x000fe20003800200 */
[----:B-1----:R-:W-:-:S04]  /*1b00*/  @!P1 FMUL R12, R15, R12 ;  /* 0x0000000c0f0c9220 */ /* 0x002fc80000400000 */
[----:B------:R-:W-:Y:S06]  /*1b10*/  BAR.SYNC.DEFER_BLOCKING 0x0 ;  /* 0x0000000000007b1d */ /* 0x000fec0000010000 */
[----:B------:R-:W-:Y:S02]  /*1b20*/  @!P1 STS [UR10], R12 ;  /* 0x0000000cff009988 */ /* 0x000fe4000800080a */
[----:B------:R-:W-:Y:S06]  /*1b30*/  BAR.SYNC.DEFER_BLOCKING 0x0 ;  /* 0x0000000000007b1d */ /* 0x000fec0000010000 */
[----:B------:R-:W0:Y:S02]  /*1b40*/  LDS R14, [UR10] ;  /* 0x0000000aff0e7984 */ /* 0x000e240008000800 */
[----:B0-----:R-:W-:-:S05]  /*1b50*/  FMNMX R15, R14, R6, !PT ;  /* 0x000000060e0f7209 */ /* 0x001fca0007800000 */
[----:B------:R-:W-:Y:S01]  /*1b60*/  FADD R14, R14, -R15 ;  /* 0x8000000f0e0e7221 */ /* 0x000fe20000000000 */
[----:B------:R-:W-:-:S03]  /*1b70*/  FADD R6, -R15, R6 ;  /* 0x000000060f067221 */ /* 0x000fc60000000100 */
[-C--:B------:R-:W-:Y:S01]  /*1b80*/  FFMA.SAT R18, R14, R17.reuse, 0.5 ;  /* 0x3f0000000e127423 */ /* 0x080fe20000002011 */
[----:B------:R-:W-:-:S03]  /*1b90*/  FFMA.SAT R16, R6, R17, 0.5 ;  /* 0x3f00000006107423 */ /* 0x000fc60000002011 */
[-C--:B------:R-:W-:Y:S01]  /*1ba0*/  FFMA.RM R18, R18, R19.reuse, 12582913 ;  /* 0x4b40000112127423 */ /* 0x080fe20000004013 */
[----:B------:R-:W-:-:S03]  /*1bb0*/  FFMA.RM R16, R16, R19, 12582913 ;  /* 0x4b40000110107423 */ /* 0x000fc60000004013 */
[----:B------:R-:W-:Y:S01]  /*1bc0*/  FADD R19, R18, -12583039 ;  /* 0xcb40007f12137421 */ /* 0x000fe20000000000 */
[C---:B------:R-:W-:Y:S01]  /*1bd0*/  FADD R17, R16.reuse, -12583039 ;  /* 0xcb40007f10117421 */ /* 0x040fe20000000000 */
[----:B------:R-:W-:Y:S02]  /*1be0*/  SHF.L.U32 R21, R16, 0x17, RZ ;  /* 0x0000001710157819 */ /* 0x000fe400000006ff */
[----:B------:R-:W-:Y:S01]  /*1bf0*/  FFMA R19, R14, 1.4426950216293334961, -R19 ;  /* 0x3fb8aa3b0e137823 */ /* 0x000fe20000000813 */
[----:B------:R-:W-:Y:S01]  /*1c00*/  FFMA R17, R6, 1.4426950216293334961, -R17 ;  /* 0x3fb8aa3b06117823 */ /* 0x000fe20000000811 */
[----:B------:R-:W-:Y:S02]  /*1c10*/  SHF.L.U32 R20, R18, 0x17, RZ ;  /* 0x0000001712147819 */ /* 0x000fe400000006ff */
[----:B------:R-:W-:Y:S01]  /*1c20*/  FFMA R19, R14, 1.925963033500011079e-08, R19 ;  /* 0x32a570600e137823 */ /* 0x000fe20000000013 */
[----:B------:R-:W-:-:S04]  /*1c30*/  FFMA R17, R6, 1.925963033500011079e-08, R17 ;  /* 0x32a5706006117823 */ /* 0x000fc80000000011 */
[----:B------:R-:W0:Y:S08]  /*1c40*/  MUFU.EX2 R6, R17 ;  /* 0x0000001100067308 */ /* 0x000e300000000800 */
[----:B------:R-:W1:Y:S01]  /*1c50*/  MUFU.EX2 R19, R19 ;  /* 0x0000001300137308 */ /* 0x000e620000000800 */
[----:B0-----:R-:W-:Y:S01]  /*1c60*/  FMUL R21, R21, R6 ;  /* 0x0000000615157220 */ /* 0x001fe20000400000 */
[----:B------:R-:W-:-:S02]  /*1c70*/  IMAD.MOV.U32 R6, RZ, RZ, R15 ;  /* 0x000000ffff067224 */ /* 0x000fc400078e000f */
[----:B-1----:R-:W-:-:S04]  /*1c80*/  FMUL R20, R20, R19 ;  /* 0x0000001314147220 */ /* 0x002fc80000400000 */
[----:B------:R-:W-:Y:S01]  /*1c90*/  FFMA R7, R21, R7, R20 ;  /* 0x0000000715077223 */ /* 0x000fe20000000014 */
[----:B------:R-:W-:Y:S06]  /*1ca0*/  @P0 BRA `(.L_x_30) ;  /* 0x0000000c00600947 */ /* 0x000fec0003800000 */
[----:B------:R-:W-:Y:S01]  /*1cb0*/  ISETP.NE.AND P0, PT, R11, RZ, PT ;  /* 0x000000ff0b00720c */ /* 0x000fe20003f05270 */
[----:B------:R-:W-:Y:S01]  /*1cc0*/  BSSY.RECONVERGENT B1, `(.L_x_31) ;  /* 0x000001c000017945 */ /* 0x000fe20003800200 */
[----:B------:R-:W-:-:S11]  /*1cd0*/  MOV R12, R0 ;  /* 0x00000000000c7202 */ /* 0x000fd60000000f00 */
[----:B------:R-:W-:Y:S05]  /*1ce0*/  @!P0 BRA `(.L_x_32) ;  /* 0x0000000000648947 */ /* 0x000fea0003800000 */
[----:B------:R-:W0:Y:S01]  /*1cf0*/  LDC.64 R14, c[0x0][0x390] ;  /* 0x0000e400ff0e7b82 */ /* 0x000e220000000a00 */
[----:B------:R-:W-:Y:S01]  /*1d00*/  IMAD R17, R13, UR4, R0 ;  /* 0x000000040d117c24 */ /* 0x000fe2000f8e0200 */
[----:B------:R-:W1:Y:S03]  /*1d10*/  LDS R12, [R2+UR10+0x20] ;  /* 0x0000200a020c7984 */ /* 0x000e660008000800 */
[----:B0-----:R-:W-:-:S05]  /*1d20*/  IMAD.WIDE R14, R17, 0x4, R14 ;  /* 0x00000004110e7825 */ /* 0x001fca00078e020e */
[----:B------:R-:W2:Y:S01]  /*1d30*/  LDG.E.CONSTANT R17, desc[UR12][R14.64] ;  /* 0x0000000c0e117981 */ /* 0x000ea2000c1e9900 */
[----:B------:R-:W-:Y:S01]  /*1d40*/  ISETP.NE.AND P0, PT, R11, 0x1, PT ;  /* 0x000000010b00780c */ /* 0x000fe20003f05270 */
[----:B--2---:R-:W-:-:S04]  /*1d50*/  FMUL R16, R20, R17 ;  /* 0x0000001114107220 */ /* 0x004fc80000400000 */
[----:B-1----:R-:W-:Y:S01]  /*1d60*/  FFMA R17, R21, R12, R16 ;  /* 0x0000000c15117223 */ /* 0x002fe20000000010 */
[----:B------:R-:W-:-:S04]  /*1d70*/  IADD3 R12, PT, PT, R0, 0x80, RZ ;  /* 0x00000080000c7810 */ /* 0x000fc80007ffe0ff */
[----:B------:R0:W-:Y:S03]  /*1d80*/  STS [R2+UR10+0x20], R17 ;  /* 0x0000201102007988 */ /* 0x0001e6000800080a */
[----:B------:R-:W-:Y:S05]  /*1d90*/  @!P0 BRA `(.L_x_32) ;  /* 0x0000000000388947 */ /* 0x000fea0003800000 */
[----:B0-----:R-:W2:Y:S01]  /*1da0*/  LDG.E.CONSTANT R17, desc[UR12][R14.64+0x200] ;  /* 0x0002000c0e117981 */ /* 0x001ea2000c1e9900 */
[----:B------:R-:W-:-:S03]  /*1db0*/  ISETP.NE.AND P0, PT, R11, 0x2, PT ;  /* 0x000000020b00780c */ /* 0x000fc60003f05270 */
[----:B------:R-:W0:Y:S01]  /*1dc0*/  LDS R12, [R2+UR10+0x220] ;  /* 0x0002200a020c7984 */ /* 0x000e220008000800 */
[----:B--2---:R-:W-:-:S04]  /*1dd0*/  FMUL R16, R20, R17 ;  /* 0x0000001114107220 */ /* 0x004fc80000400000 */
[----:B0-----:R-:W-:Y:S01]  /*1de0*/  FFMA R17, R21, R12, R16 ;  /* 0x0000000c15117223 */ /* 0x001fe20000000010 */
[----:B------:R-:W-:-:S04]  /*1df0*/  IADD3 R12, PT, PT, R0, 0x100, RZ ;  /* 0x00000100000c7810 */ /* 0x000fc80007ffe0ff */
[----:B------:R1:W-:Y:S01]  /*1e00*/  STS [R2+UR10+0x220], R17 ;  /* 0x0002201102007988 */ /* 0x0003e2000800080a */
[----:B------:R-:W-:Y:S05]  /*1e10*/  @!P0 BRA `(.L_x_32) ;  /* 0x0000000000188947 */ /* 0x000fea0003800000 */
[----:B------:R-:W2:Y:S04]  /*1e20*/  LDG.E.CONSTANT R15, desc[UR12][R14.64+0x400] ;  /* 0x0004000c0e0f7981 */ /* 0x000ea8000c1e9900 */
[----:B------:R-:W1:Y:S01]  /*1e30*/  LDS R12, [R2+UR10+0x420] ;  /* 0x0004200a020c7984 */ /* 0x000e620008000800 */
[----:B--2---:R-:W-:-:S04]  /*1e40*/  FMUL R16, R20, R15 ;  /* 0x0000000f14107220 */ /* 0x004fc80000400000 */
[----:B-1----:R-:W-:Y:S01]  /*1e50*/  FFMA R17, R21, R12, R16 ;  /* 0x0000000c15117223 */ /* 0x002fe20000000010 */
[----:B------:R-:W-:-:S04]  /*1e60*/  VIADD R12, R0, 0x180 ;  /* 0x00000180000c7836 */ /* 0x000fc80000000000 */
[----:B------:R2:W-:Y:S03]  /*1e70*/  STS [R2+UR10+0x420], R17 ;  /* 0x0004201102007988 */ /* 0x0005e6000800080a */
.L_x_32:
[----:B------:R-:W-:Y:S05]  /*1e80*/  BSYNC.RECONVERGENT B1 ;  /* 0x0000000000017941 */ /* 0x000fea0003800200 */
.L_x_31:
[----:B------:R-:W-:-:S13]  /*1e90*/  ISETP.GE.U32.AND P0, PT, R3, 0x180, PT ;  /* 0x000001800300780c */ /* 0x000fda0003f06070 */
[----:B------:R-:W-:Y:S05]  /*1ea0*/  @!P0 BRA `(.L_x_30) ;  /* 0x0000000800e08947 */ /* 0x000fea0003800000 */
[----:B------:R-:W-:Y:S01]  /*1eb0*/  IADD3 R14, PT, PT, -R12, R13, RZ ;  /* 0x0000000d0c0e7210 */ /* 0x000fe20007ffe1ff */
[----:B------:R-:W-:Y:S01]  /*1ec0*/  BSSY.RECONVERGENT B1, `(.L_x_33) ;  /* 0x0000066000017945 */ /* 0x000fe20003800200 */
[----:B------:R-:W-:Y:S02]  /*1ed0*/  PLOP3.LUT P0, PT, PT, PT, PT, 0x80, 0x8 ;  /* 0x000000000008781c */ /* 0x000fe40003f0f070 */
[----:B------:R-:W-:-:S13]  /*1ee0*/  ISETP.GT.AND P1, PT, R14, 0x600, PT ;  /* 0x000006000e00780c */ /* 0x000fda0003f24270 */
[----:B------:R-:W-:Y:S05]  /*1ef0*/  @!P1 BRA `(.L_x_34) ;  /* 0x0000000400889947 */ /* 0x000fea0003800000 */
[----:B------:R-:W3:Y:S01]  /*1f00*/  LDC.64 R14, c[0x0][0x390] ;  /* 0x0000e400ff0e7b82 */ /* 0x000ee20000000a00 */
[----:B------:R-:W-:Y:S02]  /*1f10*/  PLOP3.LUT P0, PT, PT, PT, PT, 0x8, 0x80 ;  /* 0x000000000080781c */ /* 0x000fe40003f0e170 */
[----:B------:R-:W-:-:S11]  /*1f20*/  IADD3 R23, PT, PT, R13, -0x600, RZ ;  /* 0xfffffa000d177810 */ /* 0x000fd60007ffe0ff */
.L_x_35:
[----:B012-4-:R-:W-:-:S04]  /*1f30*/  IMAD R17, R13, UR4, R12 ;  /* 0x000000040d117c24 */ /* 0x017fc8000f8e020c */
[----:B---3--:R-:W-:-:S05]  /*1f40*/  IMAD.WIDE R16, R17, 0x4, R14 ;  /* 0x0000000411107825 */ /* 0x008fca00078e020e */
[----:B------:R-:W2:Y:S04]  /*1f50*/  LDG.E.CONSTANT R19, desc[UR12][R16.64] ;  /* 0x0000000c10137981 */ /* 0x000ea8000c1e9900 */
[----:B------:R-:W3:Y:S04]  /*1f60*/  LDG.E.CONSTANT R27, desc[UR12][R16.64+0x200] ;  /* 0x0002000c101b7981 */ /* 0x000ee8000c1e9900 */
[----:B------:R-:W4:Y:S01]  /*1f70*/  LDG.E.CONSTANT R25, desc[UR12][R16.64+0x400] ;  /* 0x0004000c10197981 */ /* 0x000f22000c1e9900 */
[----:B------:R-:W-:-:S03]  /*1f80*/  LEA R22, R12, UR10, 0x2 ;  /* 0x0000000a0c167c11 */ /* 0x000fc6000f8e10ff */
[----:B------:R0:W5:Y:S04]  /*1f90*/  LDG.E.CONSTANT R29, desc[UR12][R16.64+0x600] ;  /* 0x0006000c101d7981 */ /* 0x000168000c1e9900 */
[----:B------:R-:W1:Y:S01]  /*1fa0*/  LDS R18, [R22+0x20] ;  /* 0x0000200016127984 */ /* 0x000e620000000800 */
[----:B------:R-:W-:-:S03]  /*1fb0*/  IADD3 R26, PT, PT, R12, 0x200, RZ ;  /* 0x000002000c1a7810 */ /* 0x000fc60007ffe0ff */
[----:B------:R-:W4:Y:S04]  /*1fc0*/  LDS R28, [R22+0x220] ;  /* 0x00022000161c7984 */ /* 0x000f280000000800 */
[----:B0-----:R-:W0:Y:S01]  /*1fd0*/  LDS R16, [R22+0x420] ;  /* 0x0004200016107984 */ /* 0x001e220000000800 */
[----:B--2---:R-:W-:Y:S01]  /*1fe0*/  FMUL R24, R20, R19 ;  /* 0x0000001314187220 */ /* 0x004fe20000400000 */
[----:B------:R-:W-:-:S03]  /*1ff0*/  IMAD R19, R13, UR4, R26 ;  /* 0x000000040d137c24 */ /* 0x000fc6000f8e021a */
[----:B-1----:R-:W-:Y:S01]  /*2000*/  FFMA R26, R21, R18, R24 ;  /* 0x00000012151a7223 */ /* 0x002fe20000000018 */
[----:B------:R-:W-:-:S05]  /*2010*/  IMAD.WIDE R18, R19, 0x4, R14 ;  /* 0x0000000413127825 */ /* 0x000fca00078e020e */
[----:B------:R-:W2:Y:S01]  /*2020*/  LDG.E.CONSTANT R24, desc[UR12][R18.64] ;  /* 0x0000000c12187981 */ /* 0x000ea2000c1e9900 */
[C---:B---3--:R-:W-:Y:S01]  /*2030*/  FMUL R27, R20.reuse, R27 ;  /* 0x0000001b141b7220 */ /* 0x048fe20000400000 */
[----:B----4-:R-:W-:-:S03]  /*2040*/  FMUL R25, R20, R25 ;  /* 0x0000001914197220 */ /* 0x010fc60000400000 */
[C---:B------:R-:W-:Y:S01]  /*2050*/  FFMA R28, R21.reuse, R28, R27 ;  /* 0x0000001c151c7223 */ /* 0x040fe2000000001b */
[----:B0-----:R-:W-:Y:S01]  /*2060*/  FFMA R17, R21, R16, R25 ;  /* 0x0000001015117223 */ /* 0x001fe20000000019 */
[----:B------:R-:W3:Y:S04]  /*2070*/  LDG.E.CONSTANT R27, desc[UR12][R18.64+0x200] ;  /* 0x0002000c121b7981 */ /* 0x000ee8000c1e9900 */
[----:B------:R-:W4:Y:S04]  /*2080*/  LDG.E.CONSTANT R25, desc[UR12][R18.64+0x400] ;  /* 0x0004000c12197981 */ /* 0x000f28000c1e9900 */
[----:B------:R-:W-:Y:S04]  /*2090*/  STS [R22+0x20], R26 ;  /* 0x0000201a16007388 */ /* 0x000fe80000000800 */
[----:B------:R-:W0:Y:S01]  /*20a0*/  LDS R26, [R22+0x620] ;  /* 0x00062000161a7984 */ /* 0x000e220000000800 */
[----:B-----5:R-:W-:-:S03]  /*20b0*/  FMUL R16, R20, R29 ;  /* 0x0000001d14107220 */ /* 0x020fc60000400000 */
[----:B------:R1:W5:Y:S04]  /*20c0*/  LDG.E.CONSTANT R29, desc[UR12][R18.64+0x600] ;  /* 0x0006000c121d7981 */ /* 0x000368000c1e9900 */
[----:B------:R-:W-:Y:S04]  /*20d0*/  STS [R22+0x420], R17 ;  /* 0x0004201116007388 */ /* 0x000fe80000000800 */
[----:B------:R-:W-:Y:S04]  /*20e0*/  STS [R22+0x220], R28 ;  /* 0x0002201c16007388 */ /* 0x000fe80000000800 */
[----:B------:R-:W-:Y:S04]  /*20f0*/  LDS R28, [R22+0xa20] ;  /* 0x000a2000161c7984 */ /* 0x000fe80000000800 */
[----:B-1----:R-:W-:Y:S01]  /*2100*/  LDS R18, [R22+0xc20] ;  /* 0x000c200016127984 */ /* 0x002fe20000000800 */
[----:B0-----:R-:W-:-:S03]  /*2110*/  FFMA R26, R21, R26, R16 ;  /* 0x0000001a151a7223 */ /* 0x001fc60000000010 */
[----:B------:R-:W0:Y:S01]  /*2120*/  LDS R16, [R22+0x820] ;  /* 0x0008200016107984 */ /* 0x000e220000000800 */
[----:B--2---:R-:W-:-:S04]  /*2130*/  FMUL R24, R20, R24 ;  /* 0x0000001814187220 */ /* 0x004fc80000400000 */
[----:B0-----:R-:W-:Y:S01]  /*2140*/  FFMA R16, R21, R16, R24 ;  /* 0x0000001015107223 */ /* 0x001fe20000000018 */
[----:B------:R-:W-:-:S04]  /*2150*/  VIADD R24, R12, 0x400 ;  /* 0x000004000c187836 */ /* 0x000fc80000000000 */
[----:B------:R-:W-:Y:S01]  /*2160*/  IMAD R17, R13, UR4, R24 ;  /* 0x000000040d117c24 */ /* 0x000fe2000f8e0218 */
[----:B------:R0:W-:Y:S03]  /*2170*/  STS [R22+0x820], R16 ;  /* 0x0008201016007388 */ /* 0x0001e60000000800 */
[----:B0-----:R-:W-:-:S05]  /*2180*/  IMAD.WIDE R16, R17, 0x4, R14 ;  /* 0x0000000411107825 */ /* 0x001fca00078e020e */
[----:B------:R-:W2:Y:S04]  /*2190*/  LDG.E.CONSTANT R24, desc[UR12][R16.64] ;  /* 0x0000000c10187981 */ /* 0x000ea8000c1e9900 */
[----:B------:R-:W2:Y:S01]  /*21a0*/  LDG.E.CONSTANT R19, desc[UR12][R16.64+0x200] ;  /* 0x0002000c10137981 */ /* 0x000ea2000c1e9900 */
[C---:B---3--:R-:W-:Y:S01]  /*21b0*/  FMUL R27, R20.reuse, R27 ;  /* 0x0000001b141b7220 */ /* 0x048fe20000400000 */
[----:B----4-:R-:W-:-:S03]  /*21c0*/  FMUL R25, R20, R25 ;  /* 0x0000001914197220 */ /* 0x010fc60000400000 */
[C---:B------:R-:W-:Y:S01]  /*21d0*/  FFMA R28, R21.reuse, R28, R27 ;  /* 0x0000001c151c7223 */ /* 0x040fe2000000001b */
[----:B------:R-:W-:Y:S02]  /*21e0*/  FFMA R27, R21, R18, R25 ;  /* 0x00000012151b7223 */ /* 0x000fe40000000019 */
[----:B------:R-:W3:Y:S04]  /*21f0*/  LDG.E.CONSTANT R25, desc[UR12][R16.64+0x400] ;  /* 0x0004000c10197981 */ /* 0x000ee8000c1e9900 */
[----:B------:R-:W0:Y:S04]  /*2200*/  LDS R18, [R22+0xe20] ;  /* 0x000e200016127984 */ /* 0x000e280000000800 */
[----:B------:R5:W-:Y:S02]  /*2210*/  STS [R22+0x620], R26 ;  /* 0x0006201a16007388 */ /* 0x000be40000000800 */
[----:B-----5:R-:W-:-:S02]  /*2220*/  FMUL R26, R20, R29 ;  /* 0x0000001d141a7220 */ /* 0x020fc40000400000 */
[----:B------:R1:W-:Y:S04]  /*2230*/  STS [R22+0xc20], R27 ;  /* 0x000c201b16007388 */ /* 0x0003e80000000800 */
[----:B-1----:R1:W4:Y:S04]  /*2240*/  LDG.E.CONSTANT R27, desc[UR12][R16.64+0x600] ;  /* 0x0006000c101b7981 */ /* 0x002328000c1e9900 */
[----:B------:R5:W-:Y:S04]  /*2250*/  STS [R22+0xa20], R28 ;  /* 0x000a201c16007388 */ /* 0x000be80000000800 */
[----:B-1----:R-:W-:Y:S01]  /*2260*/  LDS R16, [R22+0x1420] ;  /* 0x0014200016107984 */ /* 0x002fe20000000800 */
[----:B0-----:R-:W-:-:S03]  /*2270*/  FFMA R29, R21, R18, R26 ;  /* 0x00000012151d7223 */ /* 0x001fc6000000001a */
[----:B------:R-:W0:Y:S01]  /*2280*/  LDS R18, [R22+0x1020] ;  /* 0x0010200016127984 */ /* 0x000e220000000800 */
[----:B-----5:R-:W-:-:S03]  /*2290*/  IADD3 R28, PT, PT, R12, 0x600, RZ ;  /* 0x000006000c1c7810 */ /* 0x020fc60007ffe0ff */
[----:B------:R-:W1:Y:S02]  /*22a0*/  LDS R26, [R22+0x1220] ;  /* 0x00122000161a7984 */ /* 0x000e640000000800 */
[----:B------:R-:W-:Y:S02]  /*22b0*/  IMAD R17, R13, UR4, R28 ;  /* 0x000000040d117c24 */ /* 0x000fe4000f8e021c */
[----:B------:R5:W-:Y:S01]  /*22c0*/  STS [R22+0xe20], R29 ;  /* 0x000e201d16007388 */ /* 0x000be20000000800 */
[----:B--2---:R-:W-:-:S04]  /*22d0*/  FMUL R24, R20, R24 ;  /* 0x0000001814187220 */ /* 0x004fc80000400000 */
[----:B0-----:R-:W-:Y:S01]  /*22e0*/  FFMA R24, R21, R18, R24 ;  /* 0x0000001215187223 */ /* 0x001fe20000000018 */
[----:B------:R-:W-:Y:S01]  /*22f0*/  FMUL R28, R20, R19 ;  /* 0x00000013141c7220 */ /* 0x000fe20000400000 */
[----:B------:R-:W-:-:S05]  /*2300*/  IMAD.WIDE R18, R17, 0x4, R14 ;  /* 0x0000000411127825 */ /* 0x000fca00078e020e */
[----:B-----5:R-:W2:Y:S01]  /*2310*/  LDG.E.CONSTANT R29, desc[UR12][R18.64] ;  /* 0x0000000c121d7981 */ /* 0x020ea2000c1e9900 */
[C---:B-1----:R-:W-:Y:S01]  /*2320*/  FFMA R26, R21.reuse, R26, R28 ;  /* 0x0000001a151a7223 */ /* 0x042fe2000000001c */
[C---:B---3--:R-:W-:Y:S02]  /*2330*/  FMUL R28, R20.reuse, R25 ;  /* 0x00000019141c7220 */ /* 0x048fe40000400000 */
[----:B------:R-:W3:Y:S02]  /*2340*/  LDG.E.CONSTANT R17, desc[UR12][R18.64+0x200] ;  /* 0x0002000c12117981 */ /* 0x000ee4000c1e9900 */
[----:B------:R-:W-:Y:S02]  /*2350*/  FFMA R28, R21, R16, R28 ;  /* 0x00000010151c7223 */ /* 0x000fe4000000001c */
[----:B------:R-:W5:Y:S04]  /*2360*/  LDG.E.CONSTANT R25, desc[UR12][R18.64+0x400] ;  /* 0x0004000c12197981 */ /* 0x000f68000c1e9900 */
[----:B------:R0:W5:Y:S04]  /*2370*/  LDG.E.CONSTANT R16, desc[UR12][R18.64+0x600] ;  /* 0x0006000c12107981 */ /* 0x000168000c1e9900 */
[----:B------:R-:W-:Y:S04]  /*2380*/  STS [R22+0x1020], R24 ;  /* 0x0010201816007388 */ /* 0x000fe80000000800 */
[----:B------:R-:W1:Y:S01]  /*2390*/  LDS R24, [R22+0x1620] ;  /* 0x0016200016187984 */ /* 0x000e620000000800 */
[----:B----4-:R-:W-:-:S03]  /*23a0*/  FMUL R27, R20, R27 ;  /* 0x0000001b141b7220 */ /* 0x010fc60000400000 */
[----:B------:R-:W-:Y:S04]  /*23b0*/  STS [R22+0x1220], R26 ;  /* 0x0012201a16007388 */ /* 0x000fe80000000800 */
[----:B0-----:R-:W-:Y:S04]  /*23c0*/  LDS R18, [R22+0x1c20] ;  /* 0x001c200016127984 */ /* 0x001fe80000000800 */
[----:B------:R-:W-:Y:S01]  /*23d0*/  LDS R26, [R22+0x1e20] ;  /* 0x001e2000161a7984 */ /* 0x000fe20000000800 */
[----:B-1----:R-:W-:-:S03]  /*23e0*/  FFMA R27, R21, R24, R27 ;  /* 0x00000018151b7223 */ /* 0x002fc6000000001b */
[----:B------:R-:W0:Y:S01]  /*23f0*/  LDS R24, [R22+0x1820] ;  /* 0x0018200016187984 */ /* 0x000e220000000800 */
[----:B------:R-:W-:-:S03]  /*2400*/  IADD3 R12, PT, PT, R12, 0x800, RZ ;  /* 0x000008000c0c7810 */ /* 0x000fc60007ffe0ff */
[----:B------:R-:W-:Y:S04]  /*2410*/  STS [R22+0x1420], R28 ;  /* 0x0014201c16007388 */ /* 0x000fe80000000800 */
[----:B------:R-:W-:Y:S01]  /*2420*/  STS [R22+0x1620], R27 ;  /* 0x0016201b16007388 */ /* 0x000fe20000000800 */
[----:B------:R-:W-:Y:S01]  /*2430*/  ISETP.GE.AND P1, PT, R12, R23, PT ;  /* 0x000000170c00720c */ /* 0x000fe20003f26270 */
[----:B--2---:R-:W-:-:S04]  /*2440*/  FMUL R29, R20, R29 ;  /* 0x0000001d141d7220 */ /* 0x004fc80000400000 */
[----:B0-----:R-:W-:Y:S02]  /*2450*/  FFMA R29, R21, R24, R29 ;  /* 0x00000018151d7223 */ /* 0x001fe4000000001d */
[----:B------:R-:W0:Y:S01]  /*2460*/  LDS R24, [R22+0x1a20] ;  /* 0x001a200016187984 */ /* 0x000e220000000800 */
[----:B---3--:R-:W-:-:S03]  /*2470*/  FMUL R17, R20, R17 ;  /* 0x0000001114117220 */ /* 0x008fc60000400000 */
[----:B------:R4:W-:Y:S01]  /*2480*/  STS [R22+0x1820], R29 ;  /* 0x0018201d16007388 */ /* 0x0009e20000000800 */
[----:B0-----:R-:W-:Y:S01]  /*2490*/  FFMA R17, R21, R24, R17 ;  /* 0x0000001815117223 */ /* 0x001fe20000000011 */
[C---:B-----5:R-:W-:Y:S01]  /*24a0*/  FMUL R24, R20.reuse, R25 ;  /* 0x0000001914187220 */ /* 0x060fe20000400000 */
[----:B------:R-:W-:-:S03]  /*24b0*/  FMUL R25, R20, R16 ;  /* 0x0000001014197220 */ /* 0x000fc60000400000 */
[C---:B------:R-:W-:Y:S01]  /*24c0*/  FFMA R19, R21.reuse, R18, R24 ;  /* 0x0000001215137223 */ /* 0x040fe20000000018 */
[----:B------:R-:W-:Y:S01]  /*24d0*/  FFMA R25, R21, R26, R25 ;  /* 0x0000001a15197223 */ /* 0x000fe20000000019 */
[----:B------:R4:W-:Y:S04]  /*24e0*/  STS [R22+0x1a20], R17 ;  /* 0x001a201116007388 */ /* 0x0009e80000000800 */
[----:B------:R4:W-:Y:S04]  /*24f0*/  STS [R22+0x1c20], R19 ;  /* 0x001c201316007388 */ /* 0x0009e80000000800 */
[----:B------:R4:W-:Y:S01]  /*2500*/  STS [R22+0x1e20], R25 ;  /* 0x001e201916007388 */ /* 0x0009e20000000800 */
[----:B------:R-:W-:Y:S05]  /*2510*/  @!P1 BRA `(.L_x_35) ;  /* 0xfffffff800849947 */ /* 0x000fea000383ffff */
.L_x_34:
[----:B------:R-:W-:Y:S05]  /*2520*/  BSYNC.RECONVERGENT B1 ;  /* 0x0000000000017941 */ /* 0x000fea0003800200 */
.L_x_33:
[----:B------:R-:W-:Y:S01]  /*2530*/  IADD3 R14, PT, PT, -R12, R13, RZ ;  /* 0x0000000d0c0e7210 */ /* 0x000fe20007ffe1ff */
[----:B------:R-:W-:Y:S03]  /*2540*/  BSSY.RECONVERGENT B1, `(.L_x_36) ;  /* 0x0000034000017945 */ /* 0x000fe60003800200 */
[----:B------:R-:W-:-:S13]  /*2550*/  ISETP.GT.AND P1, PT, R14, 0x200, PT ;  /* 0x000002000e00780c */ /* 0x000fda0003f24270 */
[----:B------:R-:W-:Y:S05]  /*2560*/  @!P1 BRA `(.L_x_37) ;  /* 0x0000000000c49947 */ /* 0x000fea0003800000 */
[----:B------:R-:W3:Y:S01]  /*2570*/  LDC.64 R14, c[0x0][0x390] ;  /* 0x0000e400ff0e7b82 */ /* 0x000ee20000000a00 */
[----:B012-4-:R-:W-:-:S04]  /*2580*/  IMAD R17, R13, UR4, R12 ;  /* 0x000000040d117c24 */ /* 0x017fc8000f8e020c */
[----:B---3--:R-:W-:-:S05]  /*2590*/  IMAD.WIDE R16, R17, 0x4, R14 ;  /* 0x0000000411107825 */ /* 0x008fca00078e020e */
[----:B------:R-:W2:Y:S04]  /*25a0*/  LDG.E.CONSTANT R19, desc[UR12][R16.64] ;  /* 0x0000000c10137981 */ /* 0x000ea8000c1e9900 */
[----:B------:R-:W3:Y:S04]  /*25b0*/  LDG.E.CONSTANT R23, desc[UR12][R16.64+0x200] ;  /* 0x0002000c10177981 */ /* 0x000ee8000c1e9900 */
[----:B------:R-:W4:Y:S01]  /*25c0*/  LDG.E.CONSTANT R25, desc[UR12][R16.64+0x400] ;  /* 0x0004000c10197981 */ /* 0x000f22000c1e9900 */
[----:B------:R-:W-:-:S03]  /*25d0*/  VIADD R18, R12, 0x200 ;  /* 0x000002000c127836 */ /* 0x000fc60000000000 */
[----:B------:R0:W5:Y:S01]  /*25e0*/  LDG.E.CONSTANT R27, desc[UR12][R16.64+0x600] ;  /* 0x0006000c101b7981 */ /* 0x000162000c1e9900 */
[----:B------:R-:W-:-:S04]  /*25f0*/  IMAD R29, R13, UR4, R18 ;  /* 0x000000040d1d7c24 */ /* 0x000fc8000f8e0212 */
[----:B------:R-:W-:-:S05]  /*2600*/  IMAD.WIDE R14, R29, 0x4, R14 ;  /* 0x000000041d0e7825 */ /* 0x000fca00078e020e */
[----:B------:R-:W5:Y:S04]  /*2610*/  LDG.E.CONSTANT R29, desc[UR12][R14.64] ;  /* 0x0000000c0e1d7981 */ /* 0x000f68000c1e9900 */
[----:B------:R-:W5:Y:S04]  /*2620*/  LDG.E.CONSTANT R18, desc[UR12][R14.64+0x200] ;  /* 0x0002000c0e127981 */ /* 0x000f68000c1e9900 */
[----:B------:R-:W5:Y:S04]  /*2630*/  LDG.E.CONSTANT R22, desc[UR12][R14.64+0x400] ;  /* 0x0004000c0e167981 */ /* 0x000f68000c1e9900 */
[----:B------:R1:W5:Y:S01]  /*2640*/  LDG.E.CONSTANT R26, desc[UR12][R14.64+0x600] ;  /* 0x0006000c0e1a7981 */ /* 0x000362000c1e9900 */
[----:B------:R-:W-:-:S05]  /*2650*/  LEA R24, R12, UR10, 0x2 ;  /* 0x0000000a0c187c11 */ /* 0x000fca000f8e10ff */
[----:B------:R-:W2:Y:S04]  /*2660*/  LDS R28, [R24+0x20] ;  /* 0x00002000181c7984 */ /* 0x000ea80000000800 */
[----:B0-----:R-:W0:Y:S04]  /*2670*/  LDS R16, [R24+0x420] ;  /* 0x0004200018107984 */ /* 0x001e280000000800 */
[----:B-1----:R-:W-:Y:S04]  /*2680*/  LDS R14, [R24+0x620] ;  /* 0x00062000180e7984 */ /* 0x002fe80000000800 */
[----:B------:R-:W-:Y:S04]  /*2690*/  LDS R17, [R24+0x820] ;  /* 0x0008200018117984 */ /* 0x000fe80000000800 */
[----:B------:R-:W-:Y:S01]  /*26a0*/  LDS R15, [R24+0xa20] ;  /* 0x000a2000180f7984 */ /* 0x000fe20000000800 */
[----:B------:R-:W-:-:S02]  /*26b0*/  PLOP3.LUT P0, PT, PT, PT, PT, 0x8, 0x80 ;  /* 0x000000000080781c */ /* 0x000fc40003f0e170 */
[----:B------:R-:W-:Y:S01]  /*26c0*/  IADD3 R12, PT, PT, R12, 0x400, RZ ;  /* 0x000004000c0c7810 */ /* 0x000fe20007ffe0ff */
[----:B--2---:R-:W-:-:S04]  /*26d0*/  FMUL R19, R20, R19 ;  /* 0x0000001314137220 */ /* 0x004fc80000400000 */
[----:B------:R-:W-:Y:S02]  /*26e0*/  FFMA R19, R21, R28, R19 ;  /* 0x0000001c15137223 */ /* 0x000fe40000000013 */
[----:B------:R-:W1:Y:S01]  /*26f0*/  LDS R28, [R24+0x220] ;  /* 0x00022000181c7984 */ /* 0x000e620000000800 */
[C---:B---3--:R-:W-:Y:S01]  /*2700*/  FMUL R23, R20.reuse, R23 ;  /* 0x0000001714177220 */ /* 0x048fe20000400000 */
[----:B----4-:R-:W-:-:S04]  /*2710*/  FMUL R25, R20, R25 ;  /* 0x0000001914197220 */ /* 0x010fc80000400000 */
[C---:B0-----:R-:W-:Y:S02]  /*2720*/  FFMA R25, R21.reuse, R16, R25 ;  /* 0x0000001015197223 */ /* 0x041fe40000000019 */
[----:B------:R-:W0:Y:S01]  /*2730*/  LDS R16, [R24+0xe20] ;  /* 0x000e200018107984 */ /* 0x000e220000000800 */
[----:B-1----:R-:W-:-:S03]  /*2740*/  FFMA R23, R21, R28, R23 ;  /* 0x0000001c15177223 */ /* 0x002fc60000000017 */
[----:B------:R-:W1:Y:S01]  /*2750*/  LDS R28, [R24+0xc20] ;  /* 0x000c2000181c7984 */ /* 0x000e620000000800 */
[C---:B-----5:R-:W-:Y:S01]  /*2760*/  FMUL R27, R20.reuse, R27 ;  /* 0x0000001b141b7220 */ /* 0x060fe20000400000 */
[C---:B------:R-:W-:Y:S02]  /*2770*/  FMUL R18, R20.reuse, R18 ;  /* 0x0000001214127220 */ /* 0x040fe40000400000 */
[----:B------:R2:W-:Y:S04]  /*2780*/  STS [R24+0x220], R23 ;  /* 0x0002201718007388 */ /* 0x0005e80000000800 */
[----:B------:R3:W-:Y:S01]  /*2790*/  STS [R24+0x20], R19 ;  /* 0x0000201318007388 */ /* 0x0007e20000000800 */
[C---:B------:R-:W-:Y:S01]  /*27a0*/  FFMA R15, R21.reuse, R15, R18 ;  /* 0x0000000f150f7223 */ /* 0x040fe20000000012 */
[----:B--2---:R-:W-:Y:S01]  /*27b0*/  FFMA R23, R21, R14, R27 ;  /* 0x0000000e15177223 */ /* 0x004fe2000000001b */
[C---:B------:R-:W-:Y:S01]  /*27c0*/  FMUL R14, R20.reuse, R29 ;  /* 0x0000001d140e7220 */ /* 0x040fe20000400000 */
[C---:B------:R-:W-:Y:S01]  /*27d0*/  FMUL R27, R20.reuse, R26 ;  /* 0x0000001a141b7220 */ /* 0x040fe20000400000 */
[----:B---3--:R-:W-:-:S02]  /*27e0*/  FMUL R19, R20, R22 ;  /* 0x0000001614137220 */ /* 0x008fc40000400000 */
[C---:B------:R-:W-:Y:S01]  /*27f0*/  FFMA R17, R21.reuse, R17, R14 ;  /* 0x0000001115117223 */ /* 0x040fe2000000000e */
[C---:B0-----:R-:W-:Y:S01]  /*2800*/  FFMA R27, R21.reuse, R16, R27 ;  /* 0x00000010151b7223 */ /* 0x041fe2000000001b */
[----:B------:R3:W-:Y:S04]  /*2810*/  STS [R24+0x420], R25 ;  /* 0x0004201918007388 */ /* 0x0007e80000000800 */
[----:B------:R3:W-:Y:S04]  /*2820*/  STS [R24+0x620], R23 ;  /* 0x0006201718007388 */ /* 0x0007e80000000800 */
[----:B------:R3:W-:Y:S04]  /*2830*/  STS [R24+0x820], R17 ;  /* 0x0008201118007388 */ /* 0x0007e80000000800 */
[----:B------:R3:W-:Y:S01]  /*2840*/  STS [R24+0xa20], R15 ;  /* 0x000a200f18007388 */ /* 0x0007e20000000800 */
[----:B-1----:R-:W-:-:S03]  /*2850*/  FFMA R19, R21, R28, R19 ;  /* 0x0000001c15137223 */ /* 0x002fc60000000013 */
[----:B------:R3:W-:Y:S04]  /*2860*/  STS [R24+0xe20], R27 ;  /* 0x000e201b18007388 */ /* 0x0007e80000000800 */
[----:B------:R3:W-:Y:S02]  /*2870*/  STS [R24+0xc20], R19 ;  /* 0x000c201318007388 */ /* 0x0007e40000000800 */
.L_x_37:
[----:B------:R-:W-:Y:S05]  /*2880*/  BSYNC.RECONVERGENT B1 ;  /* 0x0000000000017941 */ /* 0x000fea0003800200 */
.L_x_36:
[----:B------:R-:W-:-:S13]  /*2890*/  ISETP.LT.OR P0, PT, R12, R13, P0 ;  /* 0x0000000d0c00720c */ /* 0x000fda0000701670 */
[----:B------:R-:W-:Y:S05]  /*28a0*/  @!P0 BRA `(.L_x_30) ;  /* 0x0000000000608947 */ /* 0x000fea0003800000 */
[----:B---3--:R-:W3:Y:S01]  /*28b0*/  LDC.64 R14, c[0x0][0x390] ;  /* 0x0000e400ff0e7b82 */ /* 0x008ee20000000a00 */
[----:B012-4-:R-:W-:-:S04]  /*28c0*/  IMAD R17, R13, UR4, R12 ;  /* 0x000000040d117c24 */ /* 0x017fc8000f8e020c */
[----:B---3--:R-:W-:-:S05]  /*28d0*/  IMAD.WIDE R14, R17, 0x4, R14 ;  /* 0x00000004110e7825 */ /* 0x008fca00078e020e */
[----:B------:R-:W2:Y:S04]  /*28e0*/  LDG.E.CONSTANT R17, desc[UR12][R14.64] ;  /* 0x0000000c0e117981 */ /* 0x000ea8000c1e9900 */
[----:B------:R-:W3:Y:S04]  /*28f0*/  LDG.E.CONSTANT R19, desc[UR12][R14.64+0x200] ;  /* 0x0002000c0e137981 */ /* 0x000ee8000c1e9900 */
[----:B------:R-:W4:Y:S04]  /*2900*/  LDG.E.CONSTANT R23, desc[UR12][R14.64+0x400] ;  /* 0x0004000c0e177981 */ /* 0x000f28000c1e9900 */
[----:B------:R-:W5:Y:S01]  /*2910*/  LDG.E.CONSTANT R25, desc[UR12][R14.64+0x600] ;  /* 0x0006000c0e197981 */ /* 0x000f62000c1e9900 */
[----:B------:R-:W-:-:S05]  /*2920*/  LEA R12, R12, UR10, 0x2 ;  /* 0x0000000a0c0c7c11 */ /* 0x000fca000f8e10ff */
[----:B------:R-:W0:Y:S04]  /*2930*/  LDS R18, [R12+0x20] ;  /* 0x000020000c127984 */ /* 0x000e280000000800 */
[----:B------:R-:W1:Y:S04]  /*2940*/  LDS R24, [R12+0x220] ;  /* 0x000220000c187984 */ /* 0x000e680000000800 */
[----:B------:R-:W5:Y:S04]  /*2950*/  LDS R26, [R12+0x420] ;  /* 0x000420000c1a7984 */ /* 0x000f680000000800 */
[----:B------:R-:W5:Y:S01]  /*2960*/  LDS R16, [R12+0x620] ;  /* 0x000620000c107984 */ /* 0x000f620000000800 */
[C---:B--2---:R-:W-:Y:S01]  /*2970*/  FMUL R22, R20.reuse, R17 ;  /* 0x0000001114167220 */ /* 0x044fe20000400000 */
[----:B---3--:R-:W-:-:S03]  /*2980*/  FMUL R19, R20, R19 ;  /* 0x0000001314137220 */ /* 0x008fc60000400000 */
[C---:B0-----:R-:W-:Y:S01]  /*2990*/  FFMA R17, R21.reuse, R18, R22 ;  /* 0x0000001215117223 */ /* 0x041fe20000000016 */
[----:B----4-:R-:W-:Y:S01]  /*29a0*/  FMUL R23, R20, R23 ;  /* 0x0000001714177220 */ /* 0x010fe20000400000 */
[----:B-1----:R-:W-:-:S03]  /*29b0*/  FFMA R19, R21, R24, R19 ;  /* 0x0000001815137223 */ /* 0x002fc60000000013 */
[----:B------:R0:W-:Y:S01]  /*29c0*/  STS [R12+0x20], R17 ;  /* 0x000020110c007388 */ /* 0x0001e20000000800 */
[----:B-----5:R-:W-:Y:S01]  /*29d0*/  FMUL R25, R20, R25 ;  /* 0x0000001914197220 */ /* 0x020fe20000400000 */
[C---:B------:R-:W-:Y:S02]  /*29e0*/  FFMA R23, R21.reuse, R26, R23 ;  /* 0x0000001a15177223 */ /* 0x040fe40000000017 */
[----:B------:R0:W-:Y:S01]  /*29f0*/  STS [R12+0x220], R19 ;  /* 0x000220130c007388 */ /* 0x0001e20000000800 */
[----:B------:R-:W-:-:S03]  /*2a00*/  FFMA R25, R21, R16, R25 ;  /* 0x0000001015197223 */ /* 0x000fc60000000019 */
[----:B------:R0:W-:Y:S04]  /*2a10*/  STS [R12+0x420], R23 ;  /* 0x000420170c007388 */ /* 0x0001e80000000800 */
[----:B------:R0:W-:Y:S02]  /*2a20*/  STS [R12+0x620], R25 ;  /* 0x000620190c007388 */ /* 0x0001e40000000800 */
.L_x_30:
[----:B------:R-:W-:Y:S05]  /*2a30*/  BSYNC.RECONVERGENT B0 ;  /* 0x0000000000007941 */ /* 0x000fea0003800200 */
.L_x_29:
[----:B------:R-:W-:Y:S01]  /*2a40*/  BAR.SYNC.DEFER_BLOCKING 0x0 ;  /* 0x0000000000007b1d */ /* 0x000fe20000010000 */
[----:B------:R-:W-:Y:S02]  /*2a50*/  UISETP.NE.AND UP0, UPT, UR4, UR11, UPT ;  /* 0x0000000b0400728c */ /* 0x000fe4000bf05270 */
[----:B------:R-:W-:-:S07]  /*2a60*/  UIADD3 UR6, UPT, UPT, UR4, 0x1, URZ ;  /* 0x0000000104067890 */ /* 0x000fce000fffe0ff */
[----:B------:R-:W-:Y:S01]  /*2a70*/  UMOV UR4, UR6 ;  /* 0x0000000600047c82 */ /* 0x000fe20008000000 */
[----:B------:R-:W-:Y:S05]  /*2a80*/  BRA.U UP0, `(.L_x_38) ;  /* 0xffffffe100fc7547 */ /* 0x000fea000b83ffff */
[----:B------:R-:W-:-:S13]  /*2a90*/  ISETP.GE.AND P0, PT, R0, R13, PT ;  /* 0x0000000d0000720c */ /* 0x000fda0003f06270 */
[----:B------:R-:W-:Y:S05]  /*2aa0*/  @P0 EXIT ;  /* 0x000000000000094d */ /* 0x000fea0003800000 */
[----:B------:R-:W-:Y:S01]  /*2ab0*/  ISETP.NE.AND P0, PT, R11, RZ, PT ;  /* 0x000000ff0b00720c */ /* 0x000fe20003f05270 */
[----:B------:R-:W-:-:S12]  /*2ac0*/  BSSY.RECONVERGENT B0, `(.L_x_39) ;  /* 0x0000020000007945 */ /* 0x000fd80003800200 */
[----:B------:R-:W-:Y:S05]  /*2ad0*/  @!P0 BRA `(.L_x_40) ;  /* 0x0000000000788947 */ /* 0x000fea0003800000 */
[----:B------:R-:W5:Y:S01]  /*2ae0*/  S2R R9, SR_CgaCtaId ;  /* 0x0000000000097919 */ /* 0x000f620000008800 */
[----:B------:R-:W3:Y:S01]  /*2af0*/  LDC.64 R4, c[0x0][0x398] ;  /* 0x0000e600ff047b82 */ /* 0x000ee20000000a00 */
[----:B------:R-:W-:Y:S02]  /*2b00*/  MOV R6, 0x400 ;  /* 0x0000040000067802 */ /* 0x000fe40000000f00 */
[C---:B012---:R-:W-:Y:S01]  /*2b10*/  LEA R2, R13.reuse, R2, 0x2 ;  /* 0x000000020d027211 */ /* 0x047fe200078e10ff */
[----:B------:R-:W-:Y:S01]  /*2b20*/  IMAD R13, R13, UR11, R0 ;  /* 0x0000000b0d0d7c24 */ /* 0x000fe2000f8e0200 */
[----:B------:R-:W-:Y:S01]  /*2b30*/  LEA R0, R11, R0, 0x7 ;  /* 0x000000000b007211 */ /* 0x000fe200078e38ff */
[----:B------:R-:W-:Y:S01]  /*2b40*/  IMAD.MOV R11, RZ, RZ, -R11 ;  /* 0x000000ffff0b7224 */ /* 0x000fe200078e0a0b */
[----:B-----5:R-:W-:-:S04]  /*2b50*/  LEA R9, R9, R6, 0x18 ;  /* 0x0000000609097211 */ /* 0x020fc800078ec0ff */
[----:B------:R-:W-:-:S07]  /*2b60*/  IADD3 R6, PT, PT, R2, 0x20, R9 ;  /* 0x0000002002067810 */ /* 0x000fce0007ffe009 */
.L_x_43:
[----:B0-----:R-:W0:Y:S01]  /*2b70*/  LDS R2, [R6] ;  /* 0x0000000006027984 */ /* 0x001e220000000800 */
[----:B------:R-:W1:Y:S01]  /*2b80*/  MUFU.RCP R8, R7 ;  /* 0x0000000700087308 */ /* 0x000e620000001000 */
[----:B------:R-:W-:Y:S01]  /*2b90*/  IADD3 R11, PT, PT, R11, 0x1, RZ ;  /* 0x000000010b0b7810 */ /* 0x000fe20007ffe0ff */
[----:B------:R-:W-:Y:S03]  /*2ba0*/  BSSY.RECONVERGENT B1, `(.L_x_41) ;  /* 0x000000d000017945 */ /* 0x000fe60003800200 */
[----:B------:R-:W-:Y:S01]  /*2bb0*/  ISETP.NE.AND P2, PT, R11, RZ, PT ;  /* 0x000000ff0b00720c */ /* 0x000fe20003f45270 */
[----:B-1----:R-:W-:-:S04]  /*2bc0*/  FFMA R9, -R7, R8, 1 ;  /* 0x3f80000007097423 */ /* 0x002fc80000000108 */
[----:B------:R-:W-:Y:S01]  /*2bd0*/  FFMA R9, R8, R9, R8 ;  /* 0x0000000908097223 */ /* 0x000fe20000000008 */
[----:B0-----:R-:W0:Y:S03]  /*2be0*/  FCHK P0, R2, R7 ;  /* 0x0000000702007302 */ /* 0x001e260000000000 */
[----:B------:R-:W-:-:S04]  /*2bf0*/  FFMA R8, R2, R9, RZ ;  /* 0x0000000902087223 */ /* 0x000fc800000000ff */
[----:B------:R-:W-:-:S04]  /*2c00*/  FFMA R10, -R7, R8, R2 ;  /* 0x00000008070a7223 */ /* 0x000fc80000000102 */
[----:B---3--:R-:W-:Y:S01]  /*2c10*/  FFMA R15, R9, R10, R8 ;  /* 0x0000000a090f7223 */ /* 0x008fe20000000008 */
[----:B------:R-:W-:Y:S01]  /*2c20*/  IMAD.WIDE R8, R13, 0x4, R4 ;  /* 0x000000040d087825 */ /* 0x000fe200078e0204 */
[----:B0-----:R-:W-:Y:S06]  /*2c30*/  @!P0 BRA `(.L_x_42) ;  /* 0x00000000000c8947 */ /* 0x001fec0003800000 */
[----:B------:R-:W-:-:S07]  /*2c40*/  MOV R10, 0x2c60 ;  /* 0x00002c60000a7802 */ /* 0x000fce0000000f00 */
[----:B----4-:R-:W-:Y:S05]  /*2c50*/  CALL.REL.NOINC `($__internal_0_$__cuda_sm3x_div_rn_noftz_f32_slowpath) ;  /* 0x0000000800047944 */ /* 0x010fea0003c00000 */
[----:B------:R-:W-:-:S07]  /*2c60*/  MOV R15, R2 ;  /* 0x00000002000f7202 */ /* 0x000fce0000000f00 */
.L_x_42:
[----:B------:R-:W-:Y:S05]  /*2c70*/  BSYNC.RECONVERGENT B1 ;  /* 0x0000000000017941 */ /* 0x000fea0003800200 */
.L_x_41:
[----:B------:R0:W-:Y:S01]  /*2c80*/  STG.E desc[UR12][R8.64], R15 ;  /* 0x0000000f08007986 */ /* 0x0001e2000c10190c */
[----:B------:R-:W-:Y:S01]  /*2c90*/  IADD3 R6, PT, PT, R6, 0x200, RZ ;  /* 0x0000020006067810 */ /* 0x000fe20007ffe0ff */
[----:B------:R-:W-:Y:S01]  /*2ca0*/  VIADD R13, R13, 0x80 ;  /* 0x000000800d0d7836 */ /* 0x000fe20000000000 */
[----:B------:R-:W-:Y:S06]  /*2cb0*/  @P2 BRA `(.L_x_43) ;  /* 0xfffffffc00ac2947 */ /* 0x000fec000383ffff */
.L_x_40:
[----:B------:R-:W-:Y:S05]  /*2cc0*/  BSYNC.RECONVERGENT B0 ;  /* 0x0000000000007941 */ /* 0x000fea0003800200 */
.L_x_39:
[----:B------:R-:W-:-:S13]  /*2cd0*/  ISETP.GE.U32.AND P0, PT, R3, 0x180, PT ;  /* 0x000001800300780c */ /* 0x000fda0003f06070 */
[----:B------:R-:W-:Y:S05]  /*2ce0*/  @!P0 EXIT ;  /* 0x000000000000894d */ /* 0x000fea0003800000 */
[----:B------:R-:W5:Y:S01]  /*2cf0*/  S2UR UR7, SR_CgaCtaId ;  /* 0x00000000000779c3 */ /* 0x000f620000008800 */
[----:B------:R-:W0:Y:S01]  /*2d00*/  LDCU.64 UR4, c[0x0][0x398] ;  /* 0x00007300ff0477ac */ /* 0x000e220008000a00 */
[----:B------:R-:W-:Y:S01]  /*2d10*/  UMOV UR6, 0x400 ;  /* 0x0000040000067882 */ /* 0x000fe20000000000 */
[----:B------:R-:W1:Y:S05]  /*2d20*/  LDCU UR8, c[0x0][0x3a4] ;  /* 0x00007480ff0877ac */ /* 0x000e6a0008000800 */
[----:B------:R-:W2:Y:S01]  /*2d30*/  LDC R3, c[0x0][0x3a4] ;  /* 0x0000e900ff037b82 */ /* 0x000ea20000000800 */
[----:B0-----:R-:W-:-:S04]  /*2d40*/  UIADD3 UR4, UP0, UPT, UR4, 0x400, URZ ;  /* 0x0000040004047890 */ /* 0x001fc8000ff1e0ff */
[----:B------:R-:W-:Y:S02]  /*2d50*/  UIADD3.X UR5, UPT, UPT, URZ, UR5, URZ, UP0, !UPT ;  /* 0x00000005ff057290 */ /* 0x000fe400087fe4ff */
[----:B-----5:R-:W-:Y:S01]  /*2d60*/  ULEA UR6, UR7, UR6, 0x18 ;  /* 0x0000000607067291 */ /* 0x020fe2000f8ec0ff */
[----:B--2---:R-:W-:Y:S01]  /*2d70*/  IADD3 R6, PT, PT, R0, R3, RZ ;  /* 0x0000000300067210 */ /* 0x004fe20007ffe0ff */
[----:B------:R-:W-:-:S04]  /*2d80*/  IMAD R3, R3, UR11, R0 ;  /* 0x0000000b03037c24 */ /* 0x000fc8000f8e0200 */
[----:B------:R-:W-:-:S04]  /*2d90*/  LEA R6, R6, UR6, 0x2 ;  /* 0x0000000606067c11 */ /* 0x000fc8000f8e10ff */
[----:B-1----:R-:W-:-:S07]  /*2da0*/  IADD3 R6, PT, PT, R6, 0x420, RZ ;  /* 0x0000042006067810 */ /* 0x002fce0007ffe0ff */
.L_x_52:
[----:B------:R-:W0:Y:S01]  /*2db0*/  LDS R10, [R6+-0x400] ;  /* 0xfffc0000060a7984 */ /* 0x000e220000000800 */
[----:B------:R-:W1:Y:S01]  /*2dc0*/  MUFU.RCP R2, R7 ;  /* 0x0000000700027308 */ /* 0x000e620000001000 */
[----:B------:R-:W-:Y:S01]  /*2dd0*/  MOV R4, UR4 ;  /* 0x0000000400047c02 */ /* 0x000fe20008000f00 */
[----:B------:R-:W-:Y:S01]  /*2de0*/  BSSY.RECONVERGENT B0, `(.L_x_44) ;  /* 0x000000e000007945 */ /* 0x000fe20003800200 */
[----:B-1----:R-:W-:-:S04]  /*2df0*/  FFMA R5, -R7, R2, 1 ;  /* 0x3f80000007057423 */ /* 0x002fc80000000102 */
[----:B------:R-:W-:Y:S01]  /*2e00*/  FFMA R2, R2, R5, R2 ;  /* 0x0000000502027223 */ /* 0x000fe20000000002 */
[----:B------:R-:W-:Y:S02]  /*2e10*/  IMAD.U32 R5, RZ, RZ, UR5 ;  /* 0x00000005ff057e24 */ /* 0x000fe4000f8e00ff */
[----:B------:R-:W-:Y:S01]  /*2e20*/  IMAD.WIDE R4, R3, 0x4, R4 ;  /* 0x0000000403047825 */ /* 0x000fe200078e0204 */
[----:B0-----:R-:W0:Y:S03]  /*2e30*/  FCHK P0, R10, R7 ;  /* 0x000000070a007302 */ /* 0x001e260000000000 */
[----:B------:R-:W-:-:S04]  /*2e40*/  FFMA R9, R2, R10, RZ ;  /* 0x0000000a02097223 */ /* 0x000fc800000000ff */
[----:B------:R-:W-:-:S04]  /*2e50*/  FFMA R8, -R7, R9, R10 ;  /* 0x0000000907087223 */ /* 0x000fc8000000010a */
[----:B------:R-:W-:Y:S01]  /*2e60*/  FFMA R9, R2, R8, R9 ;  /* 0x0000000802097223 */ /* 0x000fe20000000009 */
[----:B0-----:R-:W-:Y:S06]  /*2e70*/  @!P0 BRA `(.L_x_45) ;  /* 0x0000000000108947 */ /* 0x001fec0003800000 */
[----:B------:R-:W-:Y:S02]  /*2e80*/  MOV R2, R10 ;  /* 0x0000000a00027202 */ /* 0x000fe40000000f00 */
[----:B------:R-:W-:-:S07]  /*2e90*/  MOV R10, 0x2eb0 ;  /* 0x00002eb0000a7802 */ /* 0x000fce0000000f00 */
[----:B---34-:R-:W-:Y:S05]  /*2ea0*/  CALL.REL.NOINC `($__internal_0_$__cuda_sm3x_div_rn_noftz_f32_slowpath) ;  /* 0x0000000400707944 */ /* 0x018fea0003c00000 */
[----:B------:R-:W-:-:S07]  /*2eb0*/  MOV R9, R2 ;  /* 0x0000000200097202 */ /* 0x000fce0000000f00 */
.L_x_45:
[----:B------:R-:W-:Y:S05]  /*2ec0*/  BSYNC.RECONVERGENT B0 ;  /* 0x0000000000007941 */ /* 0x000fea0003800200 */
.L_x_44:
[----:B------:R-:W0:Y:S01]  /*2ed0*/  LDS R10, [R6+-0x200] ;  /* 0xfffe0000060a7984 */ /* 0x000e220000000800 */
[----:B------:R-:W1:Y:S01]  /*2ee0*/  MUFU.RCP R2, R7 ;  /* 0x0000000700027308 */ /* 0x000e620000001000 */
[----:B------:R-:W-:Y:S02]  /*2ef0*/  BSSY.RECONVERGENT B0, `(.L_x_46) ;  /* 0x000000d000007945 */ /* 0x000fe40003800200 */
[----:B------:R2:W-:Y:S01]  /*2f00*/  STG.E desc[UR12][R4.64+-0x400], R9 ;  /* 0xfffc000904007986 */ /* 0x0005e2000c10190c */
[----:B-1----:R-:W-:-:S04]  /*2f10*/  FFMA R11, -R7, R2, 1 ;  /* 0x3f800000070b7423 */ /* 0x002fc80000000102 */
[----:B------:R-:W-:Y:S01]  /*2f20*/  FFMA R2, R2, R11, R2 ;  /* 0x0000000b02027223 */ /* 0x000fe20000000002 */
[----:B0-----:R-:W0:Y:S03]  /*2f30*/  FCHK P0, R10, R7 ;  /* 0x000000070a007302 */ /* 0x001e260000000000 */
[----:B------:R-:W-:-:S04]  /*2f40*/  FFMA R8, R2, R10, RZ ;  /* 0x0000000a02087223 */ /* 0x000fc800000000ff */
[----:B------:R-:W-:-:S04]  /*2f50*/  FFMA R11, -R7, R8, R10 ;  /* 0x00000008070b7223 */ /* 0x000fc8000000010a */
[----:B------:R-:W-:Y:S01]  /*2f60*/  FFMA R11, R2, R11, R8 ;  /* 0x0000000b020b7223 */ /* 0x000fe20000000008 */
[----:B0-2---:R-:W-:Y:S06]  /*2f70*/  @!P0 BRA `(.L_x_47) ;  /* 0x0000000000108947 */ /* 0x005fec0003800000 */
[----:B------:R-:W-:Y:S02]  /*2f80*/  MOV R2, R10 ;  /* 0x0000000a00027202 */ /* 0x000fe40000000f00 */
[----:B------:R-:W-:-:S07]  /*2f90*/  MOV R10, 0x2fb0 ;  /* 0x00002fb0000a7802 */ /* 0x000fce0000000f00 */
[----:B---34-:R-:W-:Y:S05]  /*2fa0*/  CALL.REL.NOINC `($__internal_0_$__cuda_sm3x_div_rn_noftz_f32_slowpath) ;  /* 0x0000000400307944 */ /* 0x018fea0003c00000 */
[----:B------:R-:W-:-:S07]  /*2fb0*/  IMAD.MOV.U32 R11, RZ, RZ, R2 ;  /* 0x000000ffff0b7224 */ /* 0x000fce00078e0002 */
.L_x_47:
[----:B------:R-:W-:Y:S05]  /*2fc0*/  BSYNC.RECONVERGENT B0 ;  /* 0x0000000000007941 */ /* 0x000fea0003800200 */
.L_x_46:
[----:B------:R-:W0:Y:S01]  /*2fd0*/  LDS R10, [R6] ;  /* 0x00000000060a7984 */ /* 0x000e220000000800 */
        /* <DEDUP_REMOVED lines=13> */
[----:B------:R-:W-:-:S07]  /*30b0*/  MOV R9, R2 ;  /* 0x0000000200097202 */ /* 0x000fce0000000f00 */
.L_x_49:
[----:B------:R-:W-:Y:S05]  /*30c0*/  BSYNC.RECONVERGENT B0 ;  /* 0x0000000000007941 */ /* 0x000fea0003800200 */
.L_x_48:
[----:B------:R-:W0:Y:S01]  /*30d0*/  LDS R10, [R6+0x200] ;  /* 0x00020000060a7984 */ /* 0x000e220000000800 */
        /* <DEDUP_REMOVED lines=14> */
.L_x_51:
[----:B------:R-:W-:Y:S05]  /*31c0*/  BSYNC.RECONVERGENT B0 ;  /* 0x0000000000007941 */ /* 0x000fea0003800200 */
.L_x_50:
[----:B------:R0:W-:Y:S01]  /*31d0*/  STG.E desc[UR12][R4.64+0x200], R11 ;  /* 0x0002000b04007986 */ /* 0x0001e2000c10190c */
[----:B------:R-:W-:Y:S02]  /*31e0*/  IADD3 R0, PT, PT, R0, 0x200, RZ ;  /* 0x0000020000007810 */ /* 0x000fe40007ffe0ff */
[----:B------:R-:W-:Y:S02]  /*31f0*/  IADD3 R3, PT, PT, R3, 0x200, RZ ;  /* 0x0000020003037810 */ /* 0x000fe40007ffe0ff */
[----:B------:R-:W-:Y:S02]  /*3200*/  ISETP.GE.AND P0, PT, R0, UR8, PT ;  /* 0x0000000800007c0c */ /* 0x000fe4000bf06270 */
[----:B------:R-:W-:-:S11]  /*3210*/  IADD3 R6, PT, PT, R6, 0x800, RZ ;  /* 0x0000080006067810 */ /* 0x000fd60007ffe0ff */
[----:B0-----:R-:W-:Y:S05]  /*3220*/  @!P0 BRA `(.L_x_52) ;  /* 0xfffffff800e08947 */ /* 0x001fea000383ffff */
[----:B------:R-:W-:Y:S05]  /*3230*/  EXIT ;  /* 0x000000000000794d */ /* 0x000fea0003800000 */
.L_x_28:
[----:B------:R-:W-:Y:S02]  /*3240*/  HFMA2 R21, -RZ, RZ, 0, 1.847743988037109375e-06 ;  /* 0x0000001fff157431 */ /* 0x000fe400000001ff */
[----:B------:R-:W-:Y:S01]  /*3250*/  IMAD.MOV.U32 R20, RZ, RZ, 0x10 ;  /* 0x00000010ff147424 */ /* 0x000fe200078e00ff */
[----:B------:R-:W-:-:S07]  /*3260*/  MOV R18, 0xffffffff ;  /* 0xffffffff00127802 */ /* 0x000fce0000000f00 */
[----:B-1----:R-:W-:Y:S05]  /*3270*/  WARPSYNC.COLLECTIVE R18, `(.L_x_53) ;  /* 0x0000000012087348 */ /* 0x002fea0003c00000 */
[----:B-1----:R0:W1:Y:S02]  /*3280*/  SHFL.DOWN P1, R16, R15, R20, R21 ;  /* 0x080000140f107389 */ /* 0x0020640000020015 */
[----:B01----:R-:W-:Y:S05]  /*3290*/  ENDCOLLECTIVE ;  /* 0x000000000000791b */ /* 0x003fea0003800000 */
.L_x_53:
[----:B------:R-:W-:Y:S01]  /*32a0*/  HFMA2 R20, -RZ, RZ, 0, 4.76837158203125e-07 ;  /* 0x00000008ff147431 */ /* 0x000fe200000001ff */
[----:B------:R-:W-:-:S05]  /*32b0*/  MOV R12, R16 ;  /* 0x00000010000c7202 */ /* 0x000fca0000000f00 */
[----:B------:R-:W-:-:S04]  /*32c0*/  FADD R12, R15, R12 ;  /* 0x0000000c0f0c7221 */ /* 0x000fc80000000000 */
[----:B------:R-:W-:-:S07]  /*32d0*/  IMAD.MOV.U32 R15, RZ, RZ, R12 ;  /* 0x000000ffff0f7224 */ /* 0x000fce00078e000c */
[----:B------:R-:W-:Y:S05]  /*32e0*/  WARPSYNC.COLLECTIVE R18, `(.L_x_54) ;  /* 0x0000000012087348 */ /* 0x000fea0003c00000 */
[----:B------:R0:W1:Y:S02]  /*32f0*/  SHFL.DOWN P1, R16, R15, R20, R21 ;  /* 0x080000140f107389 */ /* 0x0000640000020015 */
[----:B01----:R-:W-:Y:S05]  /*3300*/  ENDCOLLECTIVE ;  /* 0x000000000000791b */ /* 0x003fea0003800000 */
.L_x_54:
[----:B------:R-:W-:Y:S01]  /*3310*/  IMAD.MOV.U32 R20, RZ, RZ, 0x4 ;  /* 0x00000004ff147424 */ /* 0x000fe200078e00ff */
[----:B------:R-:W-:-:S05]  /*3320*/  MOV R17, R16 ;  /* 0x0000001000117202 */ /* 0x000fca0000000f00 */
[----:B------:R-:W-:-:S05]  /*3330*/  FADD R17, R12, R17 ;  /* 0x000000110c117221 */ /* 0x000fca0000000000 */
[----:B------:R-:W-:-:S07]  /*3340*/  MOV R15, R17 ;  /* 0x00000011000f7202 */ /* 0x000fce0000000f00 */
[----:B------:R-:W-:Y:S05]  /*3350*/  WARPSYNC.COLLECTIVE R18, `(.L_x_55) ;  /* 0x0000000012087348 */ /* 0x000fea0003c00000 */
[----:B------:R0:W1:Y:S02]  /*3360*/  SHFL.DOWN P1, R16, R15, R20, R21 ;  /* 0x080000140f107389 */ /* 0x0000640000020015 */
[----:B01----:R-:W-:Y:S05]  /*3370*/  ENDCOLLECTIVE ;  /* 0x000000000000791b */ /* 0x003fea0003800000 */
.L_x_55:
[----:B------:R-:W-:Y:S01]  /*3380*/  HFMA2 R20, -RZ, RZ, 0, 1.1920928955078125e-07 ;  /* 0x00000002ff147431 */ /* 0x000fe200000001ff */
[----:B------:R-:W-:-:S05]  /*3390*/  MOV R14, R16 ;  /* 0x00000010000e7202 */ /* 0x000fca0000000f00 */
[----:B------:R-:W-:-:S05]  /*33a0*/  FADD R14, R17, R14 ;  /* 0x0000000e110e7221 */ /* 0x000fca0000000000 */
[----:B------:R-:W-:-:S07]  /*33b0*/  MOV R15, R14 ;  /* 0x0000000e000f7202 */ /* 0x000fce0000000f00 */
[----:B------:R-:W-:Y:S05]  /*33c0*/  WARPSYNC.COLLECTIVE R18, `(.L_x_56) ;  /* 0x0000000012087348 */ /* 0x000fea0003c00000 */
[----:B------:R0:W1:Y:S02]  /*33d0*/  SHFL.DOWN P1, R16, R15, R20, R21 ;  /* 0x080000140f107389 */ /* 0x0000640000020015 */
[----:B01----:R-:W-:Y:S05]  /*33e0*/  ENDCOLLECTIVE ;  /* 0x000000000000791b */ /* 0x003fea0003800000 */
.L_x_56:
[----:B------:R-:W-:Y:S01]  /*33f0*/  HFMA2 R20, -RZ, RZ, 0, 5.9604644775390625e-08 ;  /* 0x00000001ff147431 */ /* 0x000fe200000001ff */
[----:B------:R-:W-:-:S05]  /*3400*/  MOV R19, R16 ;  /* 0x0000001000137202 */ /* 0x000fca0000000f00 */
[----:B------:R-:W-:-:S04]  /*3410*/  FADD R19, R14, R19 ;  /* 0x000000130e137221 */ /* 0x000fc80000000000 */
[----:B------:R-:W-:-:S07]  /*3420*/  IMAD.MOV.U32 R15, RZ, RZ, R19 ;  /* 0x000000ffff0f7224 */ /* 0x000fce00078e0013 */
[----:B------:R-:W-:Y:S05]  /*3430*/  WARPSYNC.COLLECTIVE R18, `(.L_x_57) ;  /* 0x0000000012087348 */ /* 0x000fea0003c00000 */
[----:B------:R0:W1:Y:S02]  /*3440*/  SHFL.DOWN P1, R16, R15, R20, R21 ;  /* 0x080000140f107389 */ /* 0x0000640000020015 */
[----:B01----:R-:W-:Y:S05]  /*3450*/  ENDCOLLECTIVE ;  /* 0x000000000000791b */ /* 0x003fea0003800000 */
.L_x_57:
[----:B------:R-:W-:Y:S05]  /*3460*/  BRA `(.L_x_58) ;  /* 0xffffffe400887947 */ /* 0x000fea000383ffff */
        .weak           $__internal_0_$__cuda_sm3x_div_rn_noftz_f32_slowpath
        .type           $__internal_0_$__cuda_sm3x_div_rn_noftz_f32_slowpath,@function
        .size           $__internal_0_$__cuda_sm3x_div_rn_noftz_f32_slowpath,(.L_x_71 - $__internal_0_$__cuda_sm3x_div_rn_noftz_f32_slowpath)
$__internal_0_$__cuda_sm3x_div_rn_noftz_f32_slowpath:
[----:B------:R-:W-:Y:S01]  /*3470*/  SHF.R.U32.HI R12, RZ, 0x17, R7 ;  /* 0x00000017ff0c7819 */ /* 0x000fe20000011607 */
[----:B------:R-:W-:Y:S01]  /*3480*/  BSSY.RECONVERGENT B2, `(.L_x_59) ;  /* 0x0000063000027945 */ /* 0x000fe20003800200 */
[----:B------:R-:W-:Y:S02]  /*3490*/  SHF.R.U32.HI R14, RZ, 0x17, R2 ;  /* 0x00000017ff0e7819 */ /* 0x000fe40000011602 */
[----:B------:R-:W-:Y:S02]  /*34a0*/  LOP3.LUT R12, R12, 0xff, RZ, 0xc0, !PT ;  /* 0x000000ff0c0c7812 */ /* 0x000fe400078ec0ff */
[----:B------:R-:W-:Y:S02]  /*34b0*/  LOP3.LUT R19, R14, 0xff, RZ, 0xc0, !PT ;  /* 0x000000ff0e137812 */ /* 0x000fe400078ec0ff */
[----:B------:R-:W-:Y:S02]  /*34c0*/  IADD3 R17, PT, PT, R12, -0x1, RZ ;  /* 0xffffffff0c117810 */ /* 0x000fe40007ffe0ff */
[----:B------:R-:W-:-:S02]  /*34d0*/  IADD3 R16, PT, PT, R19, -0x1, RZ ;  /* 0xffffffff13107810 */ /* 0x000fc40007ffe0ff */
[----:B------:R-:W-:Y:S02]  /*34e0*/  ISETP.GT.U32.AND P0, PT, R17, 0xfd, PT ;  /* 0x000000fd1100780c */ /* 0x000fe40003f04070 */
[----:B------:R-:W-:Y:S02]  /*34f0*/  MOV R15, R7 ;  /* 0x00000007000f7202 */ /* 0x000fe40000000f00 */
[----:B------:R-:W-:-:S13]  /*3500*/  ISETP.GT.U32.OR P0, PT, R16, 0xfd, P0 ;  /* 0x000000fd1000780c */ /* 0x000fda0000704470 */
[----:B------:R-:W-:Y:S01]  /*3510*/  @!P0 IMAD.MOV.U32 R14, RZ, RZ, RZ ;  /* 0x000000ffff0e8224 */ /* 0x000fe200078e00ff */
[----:B------:R-:W-:Y:S06]  /*3520*/  @!P0 BRA `(.L_x_60) ;  /* 0x00000000005c8947 */ /* 0x000fec0003800000 */
[----:B------:R-:W-:Y:S02]  /*3530*/  FSETP.GTU.FTZ.AND P0, PT, |R2|, +INF , PT ;  /* 0x7f8000000200780b */ /* 0x000fe40003f1c200 */
[----:B------:R-:W-:-:S04]  /*3540*/  FSETP.GTU.FTZ.AND P1, PT, |R7|, +INF , PT ;  /* 0x7f8000000700780b */ /* 0x000fc80003f3c200 */
[----:B------:R-:W-:-:S13]  /*3550*/  PLOP3.LUT P0, PT, P0, P1, PT, 0xf8, 0x8f ;  /* 0x00000000008f781c */ /* 0x000fda0000703f70 */
[----:B------:R-:W-:Y:S05]  /*3560*/  @P0 BRA `(.L_x_61) ;  /* 0x00000004004c0947 */ /* 0x000fea0003800000 */
[----:B------:R-:W-:-:S13]  /*3570*/  LOP3.LUT P0, RZ, R15, 0x7fffffff, R2, 0xc8, !PT ;  /* 0x7fffffff0fff7812 */ /* 0x000fda000780c802 */
[----:B------:R-:W-:Y:S05]  /*3580*/  @!P0 BRA `(.L_x_62) ;  /* 0x00000004003c8947 */ /* 0x000fea0003800000 */
[C---:B------:R-:W-:Y:S02]  /*3590*/  FSETP.NEU.FTZ.AND P3, PT, |R2|.reuse, +INF , PT ;  /* 0x7f8000000200780b */ /* 0x040fe40003f7d200 */
[----:B------:R-:W-:Y:S02]  /*35a0*/  FSETP.NEU.FTZ.AND P1, PT, |R7|, +INF , PT ;  /* 0x7f8000000700780b */ /* 0x000fe40003f3d200 */
[----:B------:R-:W-:-:S11]  /*35b0*/  FSETP.NEU.FTZ.AND P0, PT, |R2|, +INF , PT ;  /* 0x7f8000000200780b */ /* 0x000fd60003f1d200 */
[----:B------:R-:W-:Y:S05]  /*35c0*/  @!P1 BRA !P3, `(.L_x_62) ;  /* 0x00000004002c9947 */ /* 0x000fea0005800000 */
[----:B------:R-:W-:-:S04]  /*35d0*/  LOP3.LUT P3, RZ, R2, 0x7fffffff, RZ, 0xc0, !PT ;  /* 0x7fffffff02ff7812 */ /* 0x000fc8000786c0ff */
[----:B------:R-:W-:-:S13]  /*35e0*/  PLOP3.LUT P1, PT, P1, P3, PT, 0x2f, 0xf2 ;  /* 0x0000000000f2781c */ /* 0x000fda0000f26577 */
[----:B------:R-:W-:Y:S05]  /*35f0*/  @P1 BRA `(.L_x_63) ;  /* 0x0000000400181947 */ /* 0x000fea0003800000 */
[----:B------:R-:W-:-:S04]  /*3600*/  LOP3.LUT P1, RZ, R15, 0x7fffffff, RZ, 0xc0, !PT ;  /* 0x7fffffff0fff7812 */ /* 0x000fc8000782c0ff */
[----:B------:R-:W-:-:S13]  /*3610*/  PLOP3.LUT P0, PT, P0, P1, PT, 0x2f, 0xf2 ;  /* 0x0000000000f2781c */ /* 0x000fda0000702577 */
[----:B------:R-:W-:Y:S05]  /*3620*/  @P0 BRA `(.L_x_64) ;  /* 0x0000000400000947 */ /* 0x000fea0003800000 */
[----:B------:R-:W-:Y:S02]  /*3630*/  ISETP.GE.AND P0, PT, R16, RZ, PT ;  /* 0x000000ff1000720c */ /* 0x000fe40003f06270 */
[----:B------:R-:W-:-:S11]  /*3640*/  ISETP.GE.AND P1, PT, R17, RZ, PT ;  /* 0x000000ff1100720c */ /* 0x000fd60003f26270 */
[----:B------:R-:W-:Y:S01]  /*3650*/  @P0 MOV R14, RZ ;  /* 0x000000ff000e0202 */ /* 0x000fe20000000f00 */
[----:B------:R-:W-:Y:S01]  /*3660*/  @!P0 FFMA R2, R2, 1.84467440737095516160e+19, RZ ;  /* 0x5f80000002028823 */ /* 0x000fe200000000ff */
[----:B------:R-:W-:Y:S01]  /*3670*/  @!P0 MOV R14, 0xffffffc0 ;  /* 0xffffffc0000e8802 */ /* 0x000fe20000000f00 */
[----:B------:R-:W-:-:S03]  /*3680*/  @!P1 FFMA R15, R7, 1.84467440737095516160e+19, RZ ;  /* 0x5f800000070f9823 */ /* 0x000fc600000000ff */
[----:B------:R-:W-:-:S07]  /*3690*/  @!P1 IADD3 R14, PT, PT, R14, 0x40, RZ ;  /* 0x000000400e0e9810 */ /* 0x000fce0007ffe0ff */
.L_x_60:
[----:B------:R-:W-:Y:S01]  /*36a0*/  LEA R16, R12, 0xc0800000, 0x17 ;  /* 0xc08000000c107811 */ /* 0x000fe200078eb8ff */
[----:B------:R-:W-:Y:S01]  /*36b0*/  VIADD R19, R19, 0xffffff81 ;  /* 0xffffff8113137836 */ /* 0x000fe20000000000 */
[----:B------:R-:W-:Y:S02]  /*36c0*/  BSSY.RECONVERGENT B3, `(.L_x_65) ;  /* 0x0000035000037945 */ /* 0x000fe40003800200 */
[----:B------:R-:W-:Y:S01]  /*36d0*/  IADD3 R18, PT, PT, -R16, R15, RZ ;  /* 0x0000000f10127210 */ /* 0x000fe20007ffe1ff */
[C---:B------:R-:W-:Y:S01]  /*36e0*/  IMAD R2, R19.reuse, -0x800000, R2 ;  /* 0xff80000013027824 */ /* 0x040fe200078e0202 */
[----:B------:R-:W-:Y:S02]  /*36f0*/  IADD3 R19, PT, PT, R19, 0x7f, -R12 ;  /* 0x0000007f13137810 */ /* 0x000fe40007ffe80c */
[----:B------:R-:W0:Y:S01]  /*3700*/  MUFU.RCP R15, R18 ;  /* 0x00000012000f7308 */ /* 0x000e220000001000 */
[----:B------:R-:W-:Y:S01]  /*3710*/  FADD.FTZ R17, -R18, -RZ ;  /* 0x800000ff12117221 */ /* 0x000fe20000010100 */
[----:B------:R-:W-:-:S03]  /*3720*/  IADD3 R19, PT, PT, R19, R14, RZ ;  /* 0x0000000e13137210 */ /* 0x000fc60007ffe0ff */
[----:B0-----:R-:W-:-:S04]  /*3730*/  FFMA R16, R15, R17, 1 ;  /* 0x3f8000000f107423 */ /* 0x001fc80000000011 */
[----:B------:R-:W-:-:S04]  /*3740*/  FFMA R15, R15, R16, R15 ;  /* 0x000000100f0f7223 */ /* 0x000fc8000000000f */
[----:B------:R-:W-:-:S04]  /*3750*/  FFMA R16, R2, R15, RZ ;  /* 0x0000000f02107223 */ /* 0x000fc800000000ff */
[----:B------:R-:W-:-:S04]  /*3760*/  FFMA R20, R17, R16, R2 ;  /* 0x0000001011147223 */ /* 0x000fc80000000002 */
[----:B------:R-:W-:-:S04]  /*3770*/  FFMA R16, R15, R20, R16 ;  /* 0x000000140f107223 */ /* 0x000fc80000000010 */
[----:B------:R-:W-:-:S04]  /*3780*/  FFMA R17, R17, R16, R2 ;  /* 0x0000001011117223 */ /* 0x000fc80000000002 */
[----:B------:R-:W-:-:S05]  /*3790*/  FFMA R2, R15, R17, R16 ;  /* 0x000000110f027223 */ /* 0x000fca0000000010 */
[----:B------:R-:W-:-:S04]  /*37a0*/  SHF.R.U32.HI R12, RZ, 0x17, R2 ;  /* 0x00000017ff0c7819 */ /* 0x000fc80000011602 */
[----:B------:R-:W-:-:S04]  /*37b0*/  LOP3.LUT R12, R12, 0xff, RZ, 0xc0, !PT ;  /* 0x000000ff0c0c7812 */ /* 0x000fc800078ec0ff */
[----:B------:R-:W-:-:S04]  /*37c0*/  IADD3 R18, PT, PT, R12, R19, RZ ;  /* 0x000000130c127210 */ /* 0x000fc80007ffe0ff */
[----:B------:R-:W-:-:S04]  /*37d0*/  IADD3 R12, PT, PT, R18, -0x1, RZ ;  /* 0xffffffff120c7810 */ /* 0x000fc80007ffe0ff */
[----:B------:R-:W-:-:S13]  /*37e0*/  ISETP.GE.U32.AND P0, PT, R12, 0xfe, PT ;  /* 0x000000fe0c00780c */ /* 0x000fda0003f06070 */
[----:B------:R-:W-:Y:S05]  /*37f0*/  @!P0 BRA `(.L_x_66) ;  /* 0x0000000000808947 */ /* 0x000fea0003800000 */
[----:B------:R-:W-:-:S13]  /*3800*/  ISETP.GT.AND P0, PT, R18, 0xfe, PT ;  /* 0x000000fe1200780c */ /* 0x000fda0003f04270 */
[----:B------:R-:W-:Y:S05]  /*3810*/  @P0 BRA `(.L_x_67) ;  /* 0x00000000006c0947 */ /* 0x000fea0003800000 */
[----:B------:R-:W-:-:S13]  /*3820*/  ISETP.GE.AND P0, PT, R18, 0x1, PT ;  /* 0x000000011200780c */ /* 0x000fda0003f06270 */
[----:B------:R-:W-:Y:S05]  /*3830*/  @P0 BRA `(.L_x_68) ;  /* 0x0000000000740947 */ /* 0x000fea0003800000 */
[----:B------:R-:W-:Y:S02]  /*3840*/  ISETP.GE.AND P0, PT, R18, -0x18, PT ;  /* 0xffffffe81200780c */ /* 0x000fe40003f06270 */
[----:B------:R-:W-:-:S11]  /*3850*/  LOP3.LUT R2, R2, 0x80000000, RZ, 0xc0, !PT ;  /* 0x8000000002027812 */ /* 0x000fd600078ec0ff */
[----:B------:R-:W-:Y:S05]  /*3860*/  @!P0 BRA `(.L_x_68) ;  /* 0x0000000000688947 */ /* 0x000fea0003800000 */
[CCC-:B------:R-:W-:Y:S01]  /*3870*/  FFMA.RZ R12, R15.reuse, R17.reuse, R16.reuse ;  /* 0x000000110f0c7223 */ /* 0x1c0fe2000000c010 */
[C---:B------:R-:W-:Y:S02]  /*3880*/  ISETP.NE.AND P3, PT, R18.reuse, RZ, PT ;  /* 0x000000ff1200720c */ /* 0x040fe40003f65270 */
[----:B------:R-:W-:Y:S02]  /*3890*/  ISETP.NE.AND P1, PT, R18, RZ, PT ;  /* 0x000000ff1200720c */ /* 0x000fe40003f25270 */
[----:B------:R-:W-:Y:S01]  /*38a0*/  LOP3.LUT R14, R12, 0x7fffff, RZ, 0xc0, !PT ;  /* 0x007fffff0c0e7812 */ /* 0x000fe200078ec0ff */
[CCC-:B------:R-:W-:Y:S01]  /*38b0*/  FFMA.RP R12, R15.reuse, R17.reuse, R16.reuse ;  /* 0x000000110f0c7223 */ /* 0x1c0fe20000008010 */
[----:B------:R-:W-:Y:S01]  /*38c0*/  FFMA.RM R15, R15, R17, R16 ;  /* 0x000000110f0f7223 */ /* 0x000fe20000004010 */
[----:B------:R-:W-:Y:S01]  /*38d0*/  IADD3 R17, PT, PT, R18, 0x20, RZ ;  /* 0x0000002012117810 */ /* 0x000fe20007ffe0ff */
[----:B------:R-:W-:Y:S01]  /*38e0*/  IMAD.MOV R16, RZ, RZ, -R18 ;  /* 0x000000ffff107224 */ /* 0x000fe200078e0a12 */
[----:B------:R-:W-:-:S02]  /*38f0*/  LOP3.LUT R14, R14, 0x800000, RZ, 0xfc, !PT ;  /* 0x008000000e0e7812 */ /* 0x000fc400078efcff */
[----:B------:R-:W-:Y:S02]  /*3900*/  FSETP.NEU.FTZ.AND P0, PT, R12, R15, PT ;  /* 0x0000000f0c00720b */ /* 0x000fe40003f1d000 */
[----:B------:R-:W-:Y:S02]  /*3910*/  SHF.L.U32 R17, R14, R17, RZ ;  /* 0x000000110e117219 */ /* 0x000fe400000006ff */
[----:B------:R-:W-:Y:S02]  /*3920*/  SEL R15, R16, RZ, P3 ;  /* 0x000000ff100f7207 */ /* 0x000fe40001800000 */
[----:B------:R-:W-:Y:S02]  /*3930*/  ISETP.NE.AND P1, PT, R17, RZ, P1 ;  /* 0x000000ff1100720c */ /* 0x000fe40000f25270 */
[----:B------:R-:W-:Y:S02]  /*3940*/  SHF.R.U32.HI R15, RZ, R15, R14 ;  /* 0x0000000fff0f7219 */ /* 0x000fe4000001160e */
[----:B------:R-:W-:-:S02]  /*3950*/  PLOP3.LUT P0, PT, P0, P1, PT, 0xf8, 0x8f ;  /* 0x00000000008f781c */ /* 0x000fc40000703f70 */
[----:B------:R-:W-:Y:S02]  /*3960*/  SHF.R.U32.HI R17, RZ, 0x1, R15 ;  /* 0x00000001ff117819 */ /* 0x000fe4000001160f */
[----:B------:R-:W-:-:S04]  /*3970*/  SEL R12, RZ, 0x1, !P0 ;  /* 0x00000001ff0c7807 */ /* 0x000fc80004000000 */
[----:B------:R-:W-:-:S04]  /*3980*/  LOP3.LUT R12, R12, 0x1, R17, 0xf8, !PT ;  /* 0x000000010c0c7812 */ /* 0x000fc800078ef811 */
[----:B------:R-:W-:-:S04]  /*3990*/  LOP3.LUT R12, R12, R15, RZ, 0xc0, !PT ;  /* 0x0000000f0c0c7212 */ /* 0x000fc800078ec0ff */
[----:B------:R-:W-:-:S04]  /*39a0*/  IADD3 R17, PT, PT, R17, R12, RZ ;  /* 0x0000000c11117210 */ /* 0x000fc80007ffe0ff */
[----:B------:R-:W-:Y:S01]  /*39b0*/  LOP3.LUT R2, R17, R2, RZ, 0xfc, !PT ;  /* 0x0000000211027212 */ /* 0x000fe200078efcff */
[----:B------:R-:W-:Y:S06]  /*39c0*/  BRA `(.L_x_68) ;  /* 0x0000000000107947 */ /* 0x000fec0003800000 */
.L_x_67:
[----:B------:R-:W-:-:S04]  /*39d0*/  LOP3.LUT R2, R2, 0x80000000, RZ, 0xc0, !PT ;  /* 0x8000000002027812 */ /* 0x000fc800078ec0ff */
[----:B------:R-:W-:Y:S01]  /*39e0*/  LOP3.LUT R2, R2, 0x7f800000, RZ, 0xfc, !PT ;  /* 0x7f80000002027812 */ /* 0x000fe200078efcff */
[----:B------:R-:W-:Y:S06]  /*39f0*/  BRA `(.L_x_68) ;  /* 0x0000000000047947 */ /* 0x000fec0003800000 */
.L_x_66:
[----:B------:R-:W-:-:S07]  /*3a00*/  LEA R2, R19, R2, 0x17 ;  /* 0x0000000213027211 */ /* 0x000fce00078eb8ff */
.L_x_68:
[----:B------:R-:W-:Y:S05]  /*3a10*/  BSYNC.RECONVERGENT B3 ;  /* 0x0000000000037941 */ /* 0x000fea0003800200 */
.L_x_65:
[----:B------:R-:W-:Y:S05]  /*3a20*/  BRA `(.L_x_69) ;  /* 0x0000000000207947 */ /* 0x000fea0003800000 */
.L_x_64:
[----:B------:R-:W-:-:S04]  /*3a30*/  LOP3.LUT R2, R15, 0x80000000, R2, 0x48, !PT ;  /* 0x800000000f027812 */ /* 0x000fc800078e4802 */
[----:B------:R-:W-:Y:S01]  /*3a40*/  LOP3.LUT R2, R2, 0x7f800000, RZ, 0xfc, !PT ;  /* 0x7f80000002027812 */ /* 0x000fe200078efcff */
[----:B------:R-:W-:Y:S06]  /*3a50*/  BRA `(.L_x_69) ;  /* 0x0000000000147947 */ /* 0x000fec0003800000 */
.L_x_63:
[----:B------:R-:W-:Y:S01]  /*3a60*/  LOP3.LUT R2, R15, 0x80000000, R2, 0x48, !PT ;  /* 0x800000000f027812 */ /* 0x000fe200078e4802 */
[----:B------:R-:W-:Y:S06]  /*3a70*/  BRA `(.L_x_69) ;  /* 0x00000000000c7947 */ /* 0x000fec0003800000 */
.L_x_62:
[----:B------:R-:W0:Y:S01]  /*3a80*/  MUFU.RSQ R2, -QNAN ;  /* 0xffc0000000027908 */ /* 0x000e220000001400 */
[----:B------:R-:W-:Y:S05]  /*3a90*/  BRA `(.L_x_69) ;  /* 0x0000000000047947 */ /* 0x000fea0003800000 */
.L_x_61:
[----:B------:R-:W-:-:S07]  /*3aa0*/  FADD.FTZ R2, R2, R7 ;  /* 0x0000000702027221 */ /* 0x000fce0000010000 */
.L_x_69:
[----:B------:R-:W-:Y:S05]  /*3ab0*/  BSYNC.RECONVERGENT B2 ;  /* 0x0000000000027941 */ /* 0x000fea0003800200 */
.L_x_59:
[----:B------:R-:W-:Y:S01]  /*3ac0*/  HFMA2 R15, -RZ, RZ, 0, 0 ;  /* 0x00000000ff0f7431 */ /* 0x000fe200000001ff */
[----:B------:R-:W-:-:S04]  /*3ad0*/  MOV R14, R10 ;  /* 0x0000000a000e7202 */ /* 0x000fc80000000f00 */
[----:B0-----:R-:W-:Y:S05]  /*3ae0*/  RET.REL.NODEC R14 `(_Z19waller_attention_v4PKfS0_S0_Pfiif) ;  /* 0xffffffc40e447950 */ /* 0x001fea0003c3ffff */
.L_x_70:
[----:B------:R-:W-:-:S00]  /*3af0*/  BRA `(.L_x_70) ;  /* 0xfffffffc00fc7947 */ /* 0x000fc0000383ffff */
[----:B------:R-:W-:-:S00]  /*3b00*/  NOP ;  /* 0x0000000000007918 */ /* 0x000fc00000000000 */
[----:B------:R-:W-:-:S00]  /*3b10*/  NOP ;  /* 0x0000000000007918 */ /* 0x000fc00000000000 */
[----:B------:R-:W-:-:S00]  /*3b20*/  NOP ;  /* 0x0000000000007918 */ /* 0x000fc00000000000 */
[----:B------:R-:W-:-:S00]  /*3b30*/  NOP ;  /* 0x0000000000007918 */ /* 0x000fc00000000000 */
[----:B------:R-:W-:-:S00]  /*3b40*/  NOP ;  /* 0x0000000000007918 */ /* 0x000fc00000000000 */
[----:B------:R-:W-:-:S00]  /*3b50*/  NOP ;  /* 0x0000000000007918 */ /* 0x000fc00000000000 */
[----:B------:R-:W-:-:S00]  /*3b60*/  NOP ;  /* 0x0000000000007918 */ /* 0x000fc00000000000 */
[----:B------:R-:W-:-:S00]  /*3b70*/  NOP ;  /* 0x0000000000007918 */ /* 0x000fc00000000000 */
.L_x_71:


//--------------------- .nv.shared._Z19waller_attention_v4PKfS0_S0_Pfiif --------------------------
	.section	.nv.shared._Z19waller_attention_v4PKfS0_S0_Pfiif,"aw",@nobits
	.sectionflags	@""
	.align	16
	.zero		1024


//--------------------- .nv.shared.reserved.0     --------------------------
	.section	.nv.shared.reserved.0,"aw",@nobits
	.weak		__nv_reservedSMEM_offset_0_alias
	.size		__nv_reservedSMEM_offset_0_alias, 0, 64
	.other		__nv_reservedSMEM_offset_0_alias,@"STO_CUDA_RESERVED_SHARED STV_DEFAULT"
__nv_reservedSMEM_offset_0_alias:
	.zero		0
	.zero		64


//--------------------- .nv.constant0._Z19waller_attention_v4PKfS0_S0_Pfiif --------------------------
	.section	.nv.constant0._Z19waller_attention_v4PKfS0_S0_Pfiif,"a",@progbits
	.sectionflags	@""
	.align	4
.nv.constant0._Z19waller_attention_v4PKfS0_S0_Pfiif:
	.zero		940


//--------------------- SYMBOLS --------------------------

	.type		.nv.reservedSmem.offset0,@object
	.size		.nv.reservedSmem.offset0,0x4
	.type		.nv.reservedSmem.cap,@object
	.size		.nv.reservedSmem.cap,0x4
